	.target	sm_100a

	.elftype	@"ET_EXEC"


//--------------------- .note.nv.tkinfo           --------------------------
	.section	.note.nv.tkinfo,"",@"SHT_NOTE"
	.sectionflags	@"SHF_NOTE_NV_TKINFO"
	.tkinfo
        /*0018*/ 	.word	0x00000002
        /*0030*/ 	.string	""
        /*0030*/ 	.string	"ptxas"
        /*0030*/ 	.string	"Cuda compilation tools, release 13.0, V13.0.88"
        /*0030*/ 	.string	"Build cuda_13.0.r13.0/compiler.36424714_0"
        /*0030*/ 	.string	"-arch sm_100a -m 64 "



//--------------------- .note.nv.cuinfo           --------------------------
	.section	.note.nv.cuinfo,"",@"SHT_NOTE"
	.sectionflags	@"SHF_NOTE_NV_CUINFO"
        /*0018*/ 	.short	0x0002
        /*001a*/ 	.short	0x0064
        /*001c*/ 	.short	0x0082
	.zero		2


//--------------------- .nv.info                  --------------------------
	.section	.nv.info,"",@"SHT_CUDA_INFO"
	.align	4


	//----- nvinfo : EIATTR_REGCOUNT
	.align		4
        /*0000*/ 	.byte	0x04, 0x2f
        /*0002*/ 	.short	(.L_20 - .L_19)
	.align		4
.L_19:
        /*0004*/ 	.word	index@(_ZN7cutlass13device_kernelINS_4gemm6kernel13GemmUniversalIN4cute5tupleIJiiiiEEENS1_10collective13CollectiveMmaINS1_35MainloopSm100TmaUmmaWarpSpecializedILi3ELi2ELi2ENS5_IJNS4_1CILi1EEESB_SB_EEEEENS5_IJNSA_ILi128EEENSA_ILi256EEESE_EEENS_12float_e5m2_tENS5_IJlSB_lEEESH_SI_NS4_8TiledMMAINS4_8MMA_AtomIJNS4_10MMA_TraitsINS4_19SM100_MMA_F8F6F4_SSEJSH_SH_fSE_SF_NS4_17integral_constantINS4_4UMMA5MajorELSP_0EEESQ_NSN_INSO_7ScaleInELSR_0EEESS_EEEEEENS4_6LayoutISC_NS5_IJNSA_ILi0EEESW_SW_EEEEENS5_IJNS4_10UnderscoreESZ_SZ_EEEEENS4_13SM90_TMA_LOADENS4_14ComposedLayoutINS4_7SwizzleILi3ELi4ELi3EEENS4_18smem_ptr_flag_bitsILi8EEENSV_INS5_IJNSA_ILi8EEESE_EEENS5_IJSE_SB_EEEEEEEvNS4_8identityES12_S1C_vS1D_EENS_8epilogue10collective18CollectiveEpilogueINS1F_23Sm100TmaWarpSpecializedILi4ELi2ELi64ELb0ELb0EEEJSG_NS5_IJNSV_ISE_SB_EENSV_INSA_ILi64EEESB_EEEEESH_SI_SH_SI_NS1F_6fusion15FusionCallbacksIS1J_NS1O_17LinearCombinationISH_fSH_fLNS_15FloatRoundStyleE2EEESG_S1N_JEEENS4_5SM1004TMEM4LOAD26SM100_TMEM_LOAD_32dp32b64xES12_NS13_INS14_ILi2ELi4ELi3EEES17_NSV_INS5_IJS18_S1L_EEENS5_IJS1L_SB_EEEEEEENS4_39AutoVectorizingCopyWithAssumedAlignmentILi128EEENS4_14SM90_TMA_STOREES22_S24_S24_EEEvvEEEEvNT_6ParamsE)
        /*0008*/ 	.word	0x000000e0


	//----- nvinfo : EIATTR_FRAME_SIZE
	.align		4
.L_20:
        /*000c*/ 	.byte	0x04, 0x11
        /*000e*/ 	.short	(.L_22 - .L_21)
	.align		4
.L_21:
        /*0010*/ 	.word	index@($__internal_2_$__cuda_sm10x_tcgen05_guardrail_trap_unallocated_columns_being_dealloced)
        /*0014*/ 	.word	0x00000000


	//----- nvinfo : EIATTR_FRAME_SIZE
	.align		4
.L_22:
        /*0018*/ 	.byte	0x04, 0x11
        /*001a*/ 	.short	(.L_24 - .L_23)
	.align		4
.L_23:
        /*001c*/ 	.word	index@($__internal_1_$__cuda_sm10x_tcgen05_guardrail_trap_phase_invalid_during_alloc)
        /*0020*/ 	.word	0x00000000


	//----- nvinfo : EIATTR_FRAME_SIZE
	.align		4
.L_24:
        /*0024*/ 	.byte	0x04, 0x11
        /*0026*/ 	.short	(.L_26 - .L_25)
	.align		4
.L_25:
        /*0028*/ 	.word	index@($__internal_0_$__cuda_sm10x_tcgen05_guardrail_trap_col_being_dealloced_not_returned_by_alloc)
        /*002c*/ 	.word	0x00000000


	//----- nvinfo : EIATTR_FRAME_SIZE
	.align		4
.L_26:
        /*0030*/ 	.byte	0x04, 0x11
        /*0032*/ 	.short	(.L_28 - .L_27)
	.align		4
.L_27:
        /*0034*/ 	.word	index@(_ZN7cutlass13device_kernelINS_4gemm6kernel13GemmUniversalIN4cute5tupleIJiiiiEEENS1_10collective13CollectiveMmaINS1_35MainloopSm100TmaUmmaWarpSpecializedILi3ELi2ELi2ENS5_IJNS4_1CILi1EEESB_SB_EEEEENS5_IJNSA_ILi128EEENSA_ILi256EEESE_EEENS_12float_e5m2_tENS5_IJlSB_lEEESH_SI_NS4_8TiledMMAINS4_8MMA_AtomIJNS4_10MMA_TraitsINS4_19SM100_MMA_F8F6F4_SSEJSH_SH_fSE_SF_NS4_17integral_constantINS4_4UMMA5MajorELSP_0EEESQ_NSN_INSO_7ScaleInELSR_0EEESS_EEEEEENS4_6LayoutISC_NS5_IJNSA_ILi0EEESW_SW_EEEEENS5_IJNS4_10UnderscoreESZ_SZ_EEEEENS4_13SM90_TMA_LOADENS4_14ComposedLayoutINS4_7SwizzleILi3ELi4ELi3EEENS4_18smem_ptr_flag_bitsILi8EEENSV_INS5_IJNSA_ILi8EEESE_EEENS5_IJSE_SB_EEEEEEEvNS4_8identityES12_S1C_vS1D_EENS_8epilogue10collective18CollectiveEpilogueINS1F_23Sm100TmaWarpSpecializedILi4ELi2ELi64ELb0ELb0EEEJSG_NS5_IJNSV_ISE_SB_EENSV_INSA_ILi64EEESB_EEEEESH_SI_SH_SI_NS1F_6fusion15FusionCallbacksIS1J_NS1O_17LinearCombinationISH_fSH_fLNS_15FloatRoundStyleE2EEESG_S1N_JEEENS4_5SM1004TMEM4LOAD26SM100_TMEM_LOAD_32dp32b64xES12_NS13_INS14_ILi2ELi4ELi3EEES17_NSV_INS5_IJS18_S1L_EEENS5_IJS1L_SB_EEEEEEENS4_39AutoVectorizingCopyWithAssumedAlignmentILi128EEENS4_14SM90_TMA_STOREES22_S24_S24_EEEvvEEEEvNT_6ParamsE)
        /*0038*/ 	.word	0x00000000


	//----- nvinfo : EIATTR_MIN_STACK_SIZE
	.align		4
.L_28:
        /*003c*/ 	.byte	0x04, 0x12
        /*003e*/ 	.short	(.L_30 - .L_29)
	.align		4
.L_29:
        /*0040*/ 	.word	index@(_ZN7cutlass13device_kernelINS_4gemm6kernel13GemmUniversalIN4cute5tupleIJiiiiEEENS1_10collective13CollectiveMmaINS1_35MainloopSm100TmaUmmaWarpSpecializedILi3ELi2ELi2ENS5_IJNS4_1CILi1EEESB_SB_EEEEENS5_IJNSA_ILi128EEENSA_ILi256EEESE_EEENS_12float_e5m2_tENS5_IJlSB_lEEESH_SI_NS4_8TiledMMAINS4_8MMA_AtomIJNS4_10MMA_TraitsINS4_19SM100_MMA_F8F6F4_SSEJSH_SH_fSE_SF_NS4_17integral_constantINS4_4UMMA5MajorELSP_0EEESQ_NSN_INSO_7ScaleInELSR_0EEESS_EEEEEENS4_6LayoutISC_NS5_IJNSA_ILi0EEESW_SW_EEEEENS5_IJNS4_10UnderscoreESZ_SZ_EEEEENS4_13SM90_TMA_LOADENS4_14ComposedLayoutINS4_7SwizzleILi3ELi4ELi3EEENS4_18smem_ptr_flag_bitsILi8EEENSV_INS5_IJNSA_ILi8EEESE_EEENS5_IJSE_SB_EEEEEEEvNS4_8identityES12_S1C_vS1D_EENS_8epilogue10collective18CollectiveEpilogueINS1F_23Sm100TmaWarpSpecializedILi4ELi2ELi64ELb0ELb0EEEJSG_NS5_IJNSV_ISE_SB_EENSV_INSA_ILi64EEESB_EEEEESH_SI_SH_SI_NS1F_6fusion15FusionCallbacksIS1J_NS1O_17LinearCombinationISH_fSH_fLNS_15FloatRoundStyleE2EEESG_S1N_JEEENS4_5SM1004TMEM4LOAD26SM100_TMEM_LOAD_32dp32b64xES12_NS13_INS14_ILi2ELi4ELi3EEES17_NSV_INS5_IJS18_S1L_EEENS5_IJS1L_SB_EEEEEEENS4_39AutoVectorizingCopyWithAssumedAlignmentILi128EEENS4_14SM90_TMA_STOREES22_S24_S24_EEEvvEEEEvNT_6ParamsE)
        /*0044*/ 	.word	0x00000000
.L_30:


//--------------------- .nv.compat                --------------------------
	.section	.nv.compat,"",@"SHT_CUDA_COMPAT_INFO"
	.align	4
        /*0000*/ 	.byte	0x02, 0x09, 0x01, 0x00, 0x02, 0x02, 0x02, 0x00, 0x02, 0x05, 0x05, 0x00, 0x03, 0x07, 0x01, 0x01
        /*0010*/ 	.byte	0x02, 0x03, 0x01, 0x00, 0x02, 0x06, 0x01, 0x00, 0x04, 0x0b, 0x08, 0x00, 0x09, 0x00, 0x00, 0x00
        /*0020*/ 	.byte	0x00, 0x00, 0x00, 0x00


//--------------------- .nv.info._ZN7cutlass13device_kernelINS_4gemm6kernel13GemmUniversalIN4cute5tupleIJiiiiEEENS1_10collective13CollectiveMmaINS1_35MainloopSm100TmaUmmaWarpSpecializedILi3ELi2ELi2ENS5_IJNS4_1CILi1EEESB_SB_EEEEENS5_IJNSA_ILi128EEENSA_ILi256EEESE_EEENS_12float_e5m2_tENS5_IJlSB_lEEESH_SI_NS4_8TiledMMAINS4_8MMA_AtomIJNS4_10MMA_TraitsINS4_19SM100_MMA_F8F6F4_SSEJSH_SH_fSE_SF_NS4_17integral_constantINS4_4UMMA5MajorELSP_0EEESQ_NSN_INSO_7ScaleInELSR_0EEESS_EEEEEENS4_6LayoutISC_NS5_IJNSA_ILi0EEESW_SW_EEEEENS5_IJNS4_10UnderscoreESZ_SZ_EEEEENS4_13SM90_TMA_LOADENS4_14ComposedLayoutINS4_7SwizzleILi3ELi4ELi3EEENS4_18smem_ptr_flag_bitsILi8EEENSV_INS5_IJNSA_ILi8EEESE_EEENS5_IJSE_SB_EEEEEEEvNS4_8identityES12_S1C_vS1D_EENS_8epilogue10collective18CollectiveEpilogueINS1F_23Sm100TmaWarpSpecializedILi4ELi2ELi64ELb0ELb0EEEJSG_NS5_IJNSV_ISE_SB_EENSV_INSA_ILi64EEESB_EEEEESH_SI_SH_SI_NS1F_6fusion15FusionCallbacksIS1J_NS1O_17LinearCombinationISH_fSH_fLNS_15FloatRoundStyleE2EEESG_S1N_JEEENS4_5SM1004TMEM4LOAD26SM100_TMEM_LOAD_32dp32b64xES12_NS13_INS14_ILi2ELi4ELi3EEES17_NSV_INS5_IJS18_S1L_EEENS5_IJS1L_SB_EEEEEEENS4_39AutoVectorizingCopyWithAssumedAlignmentILi128EEENS4_14SM90_TMA_STOREES22_S24_S24_EEEvvEEEEvNT_6ParamsE --------------------------
	.section	.nv.info._ZN7cutlass13device_kernelINS_4gemm6kernel13GemmUniversalIN4cute5tupleIJiiiiEEENS1_10collective13CollectiveMmaINS1_35MainloopSm100TmaUmmaWarpSpecializedILi3ELi2ELi2ENS5_IJNS4_1CILi1EEESB_SB_EEEEENS5_IJNSA_ILi128EEENSA_ILi256EEESE_EEENS_12float_e5m2_tENS5_IJlSB_lEEESH_SI_NS4_8TiledMMAINS4_8MMA_AtomIJNS4_10MMA_TraitsINS4_19SM100_MMA_F8F6F4_SSEJSH_SH_fSE_SF_NS4_17integral_constantINS4_4UMMA5MajorELSP_0EEESQ_NSN_INSO_7ScaleInELSR_0EEESS_EEEEEENS4_6LayoutISC_NS5_IJNSA_ILi0EEESW_SW_EEEEENS5_IJNS4_10UnderscoreESZ_SZ_EEEEENS4_13SM90_TMA_LOADENS4_14ComposedLayoutINS4_7SwizzleILi3ELi4ELi3EEENS4_18smem_ptr_flag_bitsILi8EEENSV_INS5_IJNSA_ILi8EEESE_EEENS5_IJSE_SB_EEEEEEEvNS4_8identityES12_S1C_vS1D_EENS_8epilogue10collective18CollectiveEpilogueINS1F_23Sm100TmaWarpSpecializedILi4ELi2ELi64ELb0ELb0EEEJSG_NS5_IJNSV_ISE_SB_EENSV_INSA_ILi64EEESB_EEEEESH_SI_SH_SI_NS1F_6fusion15FusionCallbacksIS1J_NS1O_17LinearCombinationISH_fSH_fLNS_15FloatRoundStyleE2EEESG_S1N_JEEENS4_5SM1004TMEM4LOAD26SM100_TMEM_LOAD_32dp32b64xES12_NS13_INS14_ILi2ELi4ELi3EEES17_NSV_INS5_IJS18_S1L_EEENS5_IJS1L_SB_EEEEEEENS4_39AutoVectorizingCopyWithAssumedAlignmentILi128EEENS4_14SM90_TMA_STOREES22_S24_S24_EEEvvEEEEvNT_6ParamsE,"",@"SHT_CUDA_INFO"
	.sectionflags	@""
	.align	4


	//----- nvinfo : EIATTR_CUDA_API_VERSION
	.align		4
        /*0000*/ 	.byte	0x04, 0x37
        /*0002*/ 	.short	(.L_32 - .L_31)
.L_31:
        /*0004*/ 	.word	0x00000082


	//----- nvinfo : EIATTR_KPARAM_INFO
	.align		4
.L_32:
        /*0008*/ 	.byte	0x04, 0x17
        /*000a*/ 	.short	(.L_34 - .L_33)
.L_33:
        /*000c*/ 	.word	0x00000000
        /*0010*/ 	.short	0x0000
        /*0012*/ 	.short	0x0000
        /*0014*/ 	.byte	0x00, 0xf0, 0x01, 0x20


	//----- nvinfo : EIATTR_AT_ENTRY_FRAGMENTS
	.align		4
.L_34:
        /*0018*/ 	.byte	0x04, 0x4f
        /*001a*/ 	.short	(.L_36 - .L_35)


	//   ....[0]....
.L_35:
        /*001c*/ 	.word	0x00000006


	//----- nvinfo : EIATTR_RESERVED_SMEM_USED
	.align		4
.L_36:
        /*0020*/ 	.byte	0x01, 0x41
	.zero		2


	//----- nvinfo : EIATTR_SPARSE_MMA_MASK
	.align		4
        /*0024*/ 	.byte	0x03, 0x50
        /*0026*/ 	.short	0x0000


	//----- nvinfo : EIATTR_TCGEN05_1CTA_USED
	.align		4
        /*0028*/ 	.byte	0x01, 0x51
	.zero		2


	//----- nvinfo : EIATTR_MAXREG_COUNT
	.align		4
        /*002c*/ 	.byte	0x03, 0x1b
        /*002e*/ 	.short	0x00ff


	//----- nvinfo : EIATTR_NUM_BARRIERS
	.align		4
        /*0030*/ 	.byte	0x02, 0x4c
        /*0032*/ 	.byte	0x07
	.zero		1


	//----- nvinfo : EIATTR_EXTERNS
	.align		4
        /*0034*/ 	.byte	0x04, 0x0f
        /*0036*/ 	.short	(.L_38 - .L_37)


	//   ....[0]....
	.align		4
.L_37:
        /*0038*/ 	.word	index@(__assertfail)


	//----- nvinfo : EIATTR_MERCURY_ISA_VERSION
	.align		4
.L_38:
        /*003c*/ 	.byte	0x03, 0x5f
        /*003e*/ 	.short	0x0101


	//----- nvinfo : EIATTR_INT_WARP_WIDE_INSTR_OFFSETS
	.align		4
        /*0040*/ 	.byte	0x04, 0x31
        /*0042*/ 	.short	(.L_40 - .L_39)


	//   ....[0]....
.L_39:
        /*0044*/ 	.word	0x00001d80


	//   ....[1]....
        /*0048*/ 	.word	0x00003620


	//   ....[2]....
        /*004c*/ 	.word	0x00003640


	//   ....[3]....
        /*0050*/ 	.word	0x00003670


	//   ....[4]....
        /*0054*/ 	.word	0x00003fb0


	//   ....[5]....
        /*0058*/ 	.word	0x00004020


	//   ....[6]....
        /*005c*/ 	.word	0x00004100


	//   ....[7]....
        /*0060*/ 	.word	0x00004180


	//   ....[8]....
        /*0064*/ 	.word	0x00004290


	//   ....[9]....
        /*0068*/ 	.word	0x00004320


	//   ....[10]....
        /*006c*/ 	.word	0x00004500


	//   ....[11]....
        /*0070*/ 	.word	0x00004660


	//----- nvinfo : EIATTR_COOP_GROUP_MASK_REGIDS
	.align		4
.L_40:
        /*0074*/ 	.byte	0x04, 0x29
        /*0076*/ 	.short	(.L_42 - .L_41)


	//   ....[0]....
.L_41:
        /*0078*/ 	.word	0xffffffff


	//   ....[1]....
        /*007c*/ 	.word	0xffffffff


	//   ....[2]....
        /*0080*/ 	.word	0xffffffff


	//   ....[3]....
        /*0084*/ 	.word	0xffffffff


	//   ....[4]....
        /*0088*/ 	.word	0xffffffff


	//   ....[5]....
        /*008c*/ 	.word	0xffffffff


	//   ....[6]....
        /*0090*/ 	.word	0xffffffff


	//   ....[7]....
        /*0094*/ 	.word	0xffffffff


	//   ....[8]....
        /*0098*/ 	.word	0xffffffff


	//   ....[9]....
        /*009c*/ 	.word	0xffffffff


	//   ....[10]....
        /*00a0*/ 	.word	0xffffffff


	//   ....[11]....
        /*00a4*/ 	.word	0xffffffff


	//   ....[12]....
        /*00a8*/ 	.word	0xffffffff


	//----- nvinfo : EIATTR_COOP_GROUP_INSTR_OFFSETS
	.align		4
.L_42:
        /*00ac*/ 	.byte	0x04, 0x28
        /*00ae*/ 	.short	(.L_44 - .L_43)


	//   ....[0]....
.L_43:
        /*00b0*/ 	.word	0x00000090


	//   ....[1]....
        /*00b4*/ 	.word	0x000004d0


	//   ....[2]....
        /*00b8*/ 	.word	0x00000620


	//   ....[3]....
        /*00bc*/ 	.word	0x000007c0


	//   ....[4]....
        /*00c0*/ 	.word	0x000008c0


	//   ....[5]....
        /*00c4*/ 	.word	0x00000a30


	//   ....[6]....
        /*00c8*/ 	.word	0x00000b90


	//   ....[7]....
        /*00cc*/ 	.word	0x00001c60


	//   ....[8]....
        /*00d0*/ 	.word	0x000029b0


	//   ....[9]....
        /*00d4*/ 	.word	0x00002bc0


	//   ....[10]....
        /*00d8*/ 	.word	0x00002bf0


	//   ....[11]....
        /*00dc*/ 	.word	0x00003500


	//   ....[12]....
        /*00e0*/ 	.word	0x00003730


	//----- nvinfo : EIATTR_VRC_CTA_INIT_COUNT
	.align		4
.L_44:
        /*00e4*/ 	.byte	0x02, 0x4a
        /*00e6*/ 	.byte	0x80
	.zero		1


	//----- nvinfo : EIATTR_SYSCALL_OFFSETS
	.align		4
        /*00e8*/ 	.byte	0x04, 0x46
        /*00ea*/ 	.short	(.L_46 - .L_45)


	//   ....[0]....
.L_45:
        /*00ec*/ 	.word	0x000050d0


	//   ....[1]....
        /*00f0*/ 	.word	0x00005210


	//   ....[2]....
        /*00f4*/ 	.word	0x00005a70


	//   ....[3]....
        /*00f8*/ 	.word	0x00007090


	//   ....[4]....
        /*00fc*/ 	.word	0x00008640


	//   ....[5]....
        /*0100*/ 	.word	0x00009c10


	//----- nvinfo : EIATTR_MBARRIER_INSTR_OFFSETS
	.align		4
.L_46:
        /*0104*/ 	.byte	0x04, 0x39
        /*0106*/ 	.short	(.L_48 - .L_47)


	//   ....[0]....
.L_47:
        /*0108*/ 	.word	0x000005b0
        /*010c*/ 	.word	0x000000ff
        /*0110*/ 	.word	0x00000000
        /*0114*/ 	.short	0x0100
        /*0116*/ 	.byte	0x05
	.zero		1


	//   ....[1]....
        /*0118*/ 	.word	0x000005c0
        /*011c*/ 	.word	0x000000ff
        /*0120*/ 	.word	0x00000018
        /*0124*/ 	.short	0x0100
        /*0126*/ 	.byte	0x05
	.zero		1


	//   ....[2]....
        /*0128*/ 	.word	0x000005d0
        /*012c*/ 	.word	0x000000ff
        /*0130*/ 	.word	0x00000008
        /*0134*/ 	.short	0x0100
        /*0136*/ 	.byte	0x05
	.zero		1


	//   ....[3]....
        /*0138*/ 	.word	0x000005e0
        /*013c*/ 	.word	0x000000ff
        /*0140*/ 	.word	0x00000020
        /*0144*/ 	.short	0x0100
        /*0146*/ 	.byte	0x05
	.zero		1


	//   ....[4]....
        /*0148*/ 	.word	0x000005f0
        /*014c*/ 	.word	0x000000ff
        /*0150*/ 	.word	0x00000010
        /*0154*/ 	.short	0x0100
        /*0156*/ 	.byte	0x05
	.zero		1


	//   ....[5]....
        /*0158*/ 	.word	0x00000600
        /*015c*/ 	.word	0x000000ff
        /*0160*/ 	.word	0x00000028
        /*0164*/ 	.short	0x0100
        /*0166*/ 	.byte	0x05
	.zero		1


	//   ....[6]....
        /*0168*/ 	.word	0x00000730
        /*016c*/ 	.word	0x000000ff
        /*0170*/ 	.word	0x00000030
        /*0174*/ 	.short	0x0100
        /*0176*/ 	.byte	0x07
	.zero		1


	//   ....[7]....
        /*0178*/ 	.word	0x00000740
        /*017c*/ 	.word	0x000000ff
        /*0180*/ 	.word	0x00000050
        /*0184*/ 	.short	0x0100
        /*0186*/ 	.byte	0x07
	.zero		1


	//   ....[8]....
        /*0188*/ 	.word	0x00000750
        /*018c*/ 	.word	0x000000ff
        /*0190*/ 	.word	0x00000038
        /*0194*/ 	.short	0x0100
        /*0196*/ 	.byte	0x07
	.zero		1


	//   ....[9]....
        /*0198*/ 	.word	0x00000760
        /*019c*/ 	.word	0x000000ff
        /*01a0*/ 	.word	0x00000058
        /*01a4*/ 	.short	0x0100
        /*01a6*/ 	.byte	0x07
	.zero		1


	//   ....[10]....
        /*01a8*/ 	.word	0x00000770
        /*01ac*/ 	.word	0x000000ff
        /*01b0*/ 	.word	0x00000040
        /*01b4*/ 	.short	0x0100
        /*01b6*/ 	.byte	0x07
	.zero		1


	//   ....[11]....
        /*01b8*/ 	.word	0x00000780
        /*01bc*/ 	.word	0x000000ff
        /*01c0*/ 	.word	0x00000060
        /*01c4*/ 	.short	0x0100
        /*01c6*/ 	.byte	0x07
	.zero		1


	//   ....[12]....
        /*01c8*/ 	.word	0x00000790
        /*01cc*/ 	.word	0x000000ff
        /*01d0*/ 	.word	0x00000048
        /*01d4*/ 	.short	0x0100
        /*01d6*/ 	.byte	0x07
	.zero		1


	//   ....[13]....
        /*01d8*/ 	.word	0x000007a0
        /*01dc*/ 	.word	0x000000ff
        /*01e0*/ 	.word	0x00000068
        /*01e4*/ 	.short	0x0100
        /*01e6*/ 	.byte	0x07
	.zero		1


	//   ....[14]....
        /*01e8*/ 	.word	0x00000890
        /*01ec*/ 	.word	0x000000ff
        /*01f0*/ 	.word	0x00000070
        /*01f4*/ 	.short	0x0100
        /*01f6*/ 	.byte	0x05
	.zero		1


	//   ....[15]....
        /*01f8*/ 	.word	0x000008a0
        /*01fc*/ 	.word	0x000000ff
        /*0200*/ 	.word	0x00000078
        /*0204*/ 	.short	0x0100
        /*0206*/ 	.byte	0x05
	.zero		1


	//   ....[16]....
        /*0208*/ 	.word	0x000009e0
        /*020c*/ 	.word	0x000000ff
        /*0210*/ 	.word	0x00000080
        /*0214*/ 	.short	0x0100
        /*0216*/ 	.byte	0x05
	.zero		1


	//   ....[17]....
        /*0218*/ 	.word	0x000009f0
        /*021c*/ 	.word	0x000000ff
        /*0220*/ 	.word	0x00000090
        /*0224*/ 	.short	0x0100
        /*0226*/ 	.byte	0x05
	.zero		1


	//   ....[18]....
        /*0228*/ 	.word	0x00000a00
        /*022c*/ 	.word	0x000000ff
        /*0230*/ 	.word	0x00000088
        /*0234*/ 	.short	0x0100
        /*0236*/ 	.byte	0x05
	.zero		1


	//   ....[19]....
        /*0238*/ 	.word	0x00000a10
        /*023c*/ 	.word	0x000000ff
        /*0240*/ 	.word	0x00000098
        /*0244*/ 	.short	0x0100
        /*0246*/ 	.byte	0x05
	.zero		1


	//   ....[20]....
        /*0248*/ 	.word	0x00000b40
        /*024c*/ 	.word	0x000000ff
        /*0250*/ 	.word	0x000000a0
        /*0254*/ 	.short	0x0100
        /*0256*/ 	.byte	0x07
	.zero		1


	//   ....[21]....
        /*0258*/ 	.word	0x00000b50
        /*025c*/ 	.word	0x000000ff
        /*0260*/ 	.word	0x000000b0
        /*0264*/ 	.short	0x0100
        /*0266*/ 	.byte	0x07
	.zero		1


	//   ....[22]....
        /*0268*/ 	.word	0x00000b60
        /*026c*/ 	.word	0x000000ff
        /*0270*/ 	.word	0x000000a8
        /*0274*/ 	.short	0x0100
        /*0276*/ 	.byte	0x07
	.zero		1


	//   ....[23]....
        /*0278*/ 	.word	0x00000b70
        /*027c*/ 	.word	0x000000ff
        /*0280*/ 	.word	0x000000b8
        /*0284*/ 	.short	0x0100
        /*0286*/ 	.byte	0x07
	.zero		1


	//   ....[24]....
        /*0288*/ 	.word	0x00000c60
        /*028c*/ 	.word	0x000000ff
        /*0290*/ 	.word	0x000000c0
        /*0294*/ 	.short	0x0100
        /*0296*/ 	.byte	0x05
	.zero		1


	//   ....[25]....
        /*0298*/ 	.word	0x00000c70
        /*029c*/ 	.word	0x000000ff
        /*02a0*/ 	.word	0x000000d0
        /*02a4*/ 	.short	0x0100
        /*02a6*/ 	.byte	0x05
	.zero		1


	//   ....[26]....
        /*02a8*/ 	.word	0x00000c80
        /*02ac*/ 	.word	0x000000ff
        /*02b0*/ 	.word	0x000000c8
        /*02b4*/ 	.short	0x0100
        /*02b6*/ 	.byte	0x05
	.zero		1


	//   ....[27]....
        /*02b8*/ 	.word	0x00000c90
        /*02bc*/ 	.word	0x000000ff
        /*02c0*/ 	.word	0x000000d8
        /*02c4*/ 	.short	0x0100
        /*02c6*/ 	.byte	0x05
	.zero		1


	//   ....[28]....
        /*02c8*/ 	.word	0x00001560
        /*02cc*/ 	.word	0x00000003
        /*02d0*/ 	.word	0x000000d0
        /*02d4*/ 	.short	0x010a
        /*02d6*/ 	.byte	0xff
	.zero		1


	//   ....[29]....
        /*02d8*/ 	.word	0x00001590
        /*02dc*/ 	.word	0x00000003
        /*02e0*/ 	.word	0x000000c0
        /*02e4*/ 	.short	0x0101
        /*02e6*/ 	.byte	0xff
	.zero		1


	//   ....[30]....
        /*02e8*/ 	.word	0x00001660
        /*02ec*/ 	.word	0x000000ff
        /*02f0*/ 	.word	0x00000018
        /*02f4*/ 	.short	0x010a
        /*02f6*/ 	.byte	0x08
	.zero		1


	//   ....[31]....
        /*02f8*/ 	.word	0x00001700
        /*02fc*/ 	.word	0x000000ff
        /*0300*/ 	.word	0x00000018
        /*0304*/ 	.short	0x010a
        /*0306*/ 	.byte	0x21
	.zero		1


	//   ....[32]....
        /*0308*/ 	.word	0x00001850
        /*030c*/ 	.word	0x000000ff
        /*0310*/ 	.word	0x00000018
        /*0314*/ 	.short	0x010a
        /*0316*/ 	.byte	0x08
	.zero		1


	//   ....[33]....
        /*0318*/ 	.word	0x00001960
        /*031c*/ 	.word	0x000000ff
        /*0320*/ 	.word	0x00000078
        /*0324*/ 	.short	0x0101
        /*0326*/ 	.byte	0x04
	.zero		1


	//   ....[34]....
        /*0328*/ 	.word	0x00001980
        /*032c*/ 	.word	0x000000ff
        /*0330*/ 	.word	0x00000018
        /*0334*/ 	.short	0x010a
        /*0336*/ 	.byte	0x08
	.zero		1


	//   ....[35]....
        /*0338*/ 	.word	0x00001a00
        /*033c*/ 	.word	0x000000ff
        /*0340*/ 	.word	0x00000018
        /*0344*/ 	.short	0x010a
        /*0346*/ 	.byte	0x11
	.zero		1


	//   ....[36]....
        /*0348*/ 	.word	0x00001b50
        /*034c*/ 	.word	0x000000ff
        /*0350*/ 	.word	0x00000018
        /*0354*/ 	.short	0x010a
        /*0356*/ 	.byte	0x08
	.zero		1


	//   ....[37]....
        /*0358*/ 	.word	0x00001c90
        /*035c*/ 	.word	0x00000002
        /*0360*/ 	.word	0x00000080
        /*0364*/ 	.short	0x010a
        /*0366*/ 	.byte	0xff
	.zero		1


	//   ....[38]....
        /*0368*/ 	.word	0x00001d50
        /*036c*/ 	.word	0x00000002
        /*0370*/ 	.word	0x00000000
        /*0374*/ 	.short	0x0101
        /*0376*/ 	.byte	0xff
	.zero		1


	//   ....[39]....
        /*0378*/ 	.word	0x000022b0
        /*037c*/ 	.word	0x000000ff
        /*0380*/ 	.word	0x00000000
        /*0384*/ 	.short	0x010a
        /*0386*/ 	.byte	0x05
	.zero		1


	//   ....[40]....
        /*0388*/ 	.word	0x00002340
        /*038c*/ 	.word	0x000000ff
        /*0390*/ 	.word	0x00000000
        /*0394*/ 	.short	0x010a
        /*0396*/ 	.byte	0x05
	.zero		1


	//   ....[41]....
        /*0398*/ 	.word	0x000023e0
        /*039c*/ 	.word	0x00000000
        /*03a0*/ 	.word	0x00000000
        /*03a4*/ 	.short	0x010a
        /*03a6*/ 	.byte	0xff
	.zero		1


	//   ....[42]....
        /*03a8*/ 	.word	0x00002500
        /*03ac*/ 	.word	0x00000000
        /*03b0*/ 	.word	0x000000c0
        /*03b4*/ 	.short	0x010a
        /*03b6*/ 	.byte	0xff
	.zero		1


	//   ....[43]....
        /*03b8*/ 	.word	0x00002560
        /*03bc*/ 	.word	0x00000004
        /*03c0*/ 	.word	0x00000000
        /*03c4*/ 	.short	0x0101
        /*03c6*/ 	.byte	0xff
	.zero		1


	//   ....[44]....
        /*03c8*/ 	.word	0x00002580
        /*03cc*/ 	.word	0x000000ff
        /*03d0*/ 	.word	0x00000090
        /*03d4*/ 	.short	0x010a
        /*03d6*/ 	.byte	0x05
	.zero		1


	//   ....[45]....
        /*03d8*/ 	.word	0x000026a0
        /*03dc*/ 	.word	0x00000000
        /*03e0*/ 	.word	0x00000080
        /*03e4*/ 	.short	0x010a
        /*03e6*/ 	.byte	0xff
	.zero		1


	//   ....[46]....
        /*03e8*/ 	.word	0x000027b0
        /*03ec*/ 	.word	0x00000000
        /*03f0*/ 	.word	0x00000000
        /*03f4*/ 	.short	0x0101
        /*03f6*/ 	.byte	0xff
	.zero		1


	//   ....[47]....
        /*03f8*/ 	.word	0x00002840
        /*03fc*/ 	.word	0x000000ff
        /*0400*/ 	.word	0x00000090
        /*0404*/ 	.short	0x0106
        /*0406*/ 	.byte	0x05
	.zero		1


	//   ....[48]....
        /*0408*/ 	.word	0x00002860
        /*040c*/ 	.word	0x000000ff
        /*0410*/ 	.word	0x00000090
        /*0414*/ 	.short	0x010a
        /*0416*/ 	.byte	0x05
	.zero		1


	//   ....[49]....
        /*0418*/ 	.word	0x000028f0
        /*041c*/ 	.word	0x000000ff
        /*0420*/ 	.word	0x00000090
        /*0424*/ 	.short	0x0106
        /*0426*/ 	.byte	0x04
	.zero		1


	//   ....[50]....
        /*0428*/ 	.word	0x00002930
        /*042c*/ 	.word	0x00000000
        /*0430*/ 	.word	0x00000090
        /*0434*/ 	.short	0x010a
        /*0436*/ 	.byte	0xff
	.zero		1


	//   ....[51]....
        /*0438*/ 	.word	0x00002e70
        /*043c*/ 	.word	0x00000000
        /*0440*/ 	.word	0x00000080
        /*0444*/ 	.short	0x010a
        /*0446*/ 	.byte	0xff
	.zero		1


	//   ....[52]....
        /*0448*/ 	.word	0x00002f80
        /*044c*/ 	.word	0x00000003
        /*0450*/ 	.word	0x00000000
        /*0454*/ 	.short	0x0101
        /*0456*/ 	.byte	0xff
	.zero		1


	//   ....[53]....
        /*0458*/ 	.word	0x00002f90
        /*045c*/ 	.word	0x000000ff
        /*0460*/ 	.word	0x00000000
        /*0464*/ 	.short	0x010a
        /*0466*/ 	.byte	0x06
	.zero		1


	//   ....[54]....
        /*0468*/ 	.word	0x00002fb0
        /*046c*/ 	.word	0x000000ff
        /*0470*/ 	.word	0x000000b0
        /*0474*/ 	.short	0x010a
        /*0476*/ 	.byte	0x07
	.zero		1


	//   ....[55]....
        /*0478*/ 	.word	0x00003080
        /*047c*/ 	.word	0x000000ff
        /*0480*/ 	.word	0x00000000
        /*0484*/ 	.short	0x010a
        /*0486*/ 	.byte	0x06
	.zero		1


	//   ....[56]....
        /*0488*/ 	.word	0x000031b0
        /*048c*/ 	.word	0x000000ff
        /*0490*/ 	.word	0x00000000
        /*0494*/ 	.short	0x010a
        /*0496*/ 	.byte	0x1a
	.zero		1


	//   ....[57]....
        /*0498*/ 	.word	0x00003450
        /*049c*/ 	.word	0x000000ff
        /*04a0*/ 	.word	0x00000000
        /*04a4*/ 	.short	0x010a
        /*04a6*/ 	.byte	0x06
	.zero		1


	//   ....[58]....
        /*04a8*/ 	.word	0x000034e0
        /*04ac*/ 	.word	0x000000ff
        /*04b0*/ 	.word	0x00000000
        /*04b4*/ 	.short	0x010a
        /*04b6*/ 	.byte	0x07
	.zero		1


	//   ....[59]....
        /*04b8*/ 	.word	0x00003960
        /*04bc*/ 	.word	0x00000000
        /*04c0*/ 	.word	0x00000080
        /*04c4*/ 	.short	0x010a
        /*04c6*/ 	.byte	0xff
	.zero		1


	//   ....[60]....
        /*04c8*/ 	.word	0x00003a20
        /*04cc*/ 	.word	0x00000000
        /*04d0*/ 	.word	0x00000000
        /*04d4*/ 	.short	0x0101
        /*04d6*/ 	.byte	0xff
	.zero		1


	//   ....[61]....
        /*04d8*/ 	.word	0x00003d40
        /*04dc*/ 	.word	0x000000ff
        /*04e0*/ 	.word	0x00000078
        /*04e4*/ 	.short	0x010a
        /*04e6*/ 	.byte	0x07
	.zero		1


	//   ....[62]....
        /*04e8*/ 	.word	0x00003f30
        /*04ec*/ 	.word	0x000000ff
        /*04f0*/ 	.word	0x00000050
        /*04f4*/ 	.short	0x010a
        /*04f6*/ 	.byte	0x07
	.zero		1


	//   ....[63]....
        /*04f8*/ 	.word	0x000040a0
        /*04fc*/ 	.word	0x000000ff
        /*0500*/ 	.word	0x00000030
        /*0504*/ 	.short	0x010b
        /*0506*/ 	.byte	0x07
	.zero		1


	//   ....[64]....
        /*0508*/ 	.word	0x000040b0
        /*050c*/ 	.word	0x000000ff
        /*0510*/ 	.word	0x00000000
        /*0514*/ 	.short	0x0101
        /*0516*/ 	.byte	0x08
	.zero		1


	//   ....[65]....
        /*0518*/ 	.word	0x000040d0
        /*051c*/ 	.word	0x000000ff
        /*0520*/ 	.word	0x00000058
        /*0524*/ 	.short	0x010a
        /*0526*/ 	.byte	0x07
	.zero		1


	//   ....[66]....
        /*0528*/ 	.word	0x00004230
        /*052c*/ 	.word	0x000000ff
        /*0530*/ 	.word	0x00000038
        /*0534*/ 	.short	0x010b
        /*0536*/ 	.byte	0x07
	.zero		1


	//   ....[67]....
        /*0538*/ 	.word	0x00004240
        /*053c*/ 	.word	0x000000ff
        /*0540*/ 	.word	0x00000000
        /*0544*/ 	.short	0x0101
        /*0546*/ 	.byte	0x08
	.zero		1


	//   ....[68]....
        /*0548*/ 	.word	0x00004250
        /*054c*/ 	.word	0x000000ff
        /*0550*/ 	.word	0x00000060
        /*0554*/ 	.short	0x010a
        /*0556*/ 	.byte	0x07
	.zero		1


	//   ....[69]....
        /*0558*/ 	.word	0x000043f0
        /*055c*/ 	.word	0x000000ff
        /*0560*/ 	.word	0x00000040
        /*0564*/ 	.short	0x010b
        /*0566*/ 	.byte	0x07
	.zero		1


	//   ....[70]....
        /*0568*/ 	.word	0x00004460
        /*056c*/ 	.word	0x000000ff
        /*0570*/ 	.word	0x00000000
        /*0574*/ 	.short	0x0101
        /*0576*/ 	.byte	0x08
	.zero		1


	//   ....[71]....
        /*0578*/ 	.word	0x00004490
        /*057c*/ 	.word	0x000000ff
        /*0580*/ 	.word	0x00000068
        /*0584*/ 	.short	0x010a
        /*0586*/ 	.byte	0x07
	.zero		1


	//   ....[72]....
        /*0588*/ 	.word	0x000046a0
        /*058c*/ 	.word	0x000000ff
        /*0590*/ 	.word	0x00000048
        /*0594*/ 	.short	0x010b
        /*0596*/ 	.byte	0x07
	.zero		1


	//   ....[73]....
        /*0598*/ 	.word	0x000046c0
        /*059c*/ 	.word	0x000000ff
        /*05a0*/ 	.word	0x00000000
        /*05a4*/ 	.short	0x0101
        /*05a6*/ 	.byte	0x0d
	.zero		1


	//   ....[74]....
        /*05a8*/ 	.word	0x000046f0
        /*05ac*/ 	.word	0x000000ff
        /*05b0*/ 	.word	0x00000050
        /*05b4*/ 	.short	0x010a
        /*05b6*/ 	.byte	0x07
	.zero		1


	//   ....[75]....
        /*05b8*/ 	.word	0x00004710
        /*05bc*/ 	.word	0x000000ff
        /*05c0*/ 	.word	0x00000058
        /*05c4*/ 	.short	0x010a
        /*05c6*/ 	.byte	0x07
	.zero		1


	//   ....[76]....
        /*05c8*/ 	.word	0x00004730
        /*05cc*/ 	.word	0x000000ff
        /*05d0*/ 	.word	0x00000060
        /*05d4*/ 	.short	0x010a
        /*05d6*/ 	.byte	0x07
	.zero		1


	//   ....[77]....
        /*05d8*/ 	.word	0x00004770
        /*05dc*/ 	.word	0x00000000
        /*05e0*/ 	.word	0x00000068
        /*05e4*/ 	.short	0x010a
        /*05e6*/ 	.byte	0xff
	.zero		1


	//   ....[78]....
        /*05e8*/ 	.word	0x00004aa0
        /*05ec*/ 	.word	0x00000000
        /*05f0*/ 	.word	0x00000080
        /*05f4*/ 	.short	0x010a
        /*05f6*/ 	.byte	0xff
	.zero		1


	//   ....[79]....
        /*05f8*/ 	.word	0x00004bb0
        /*05fc*/ 	.word	0x00000000
        /*0600*/ 	.word	0x00000000
        /*0604*/ 	.short	0x0101
        /*0606*/ 	.byte	0xff
	.zero		1


	//   ....[80]....
        /*0608*/ 	.word	0x00005610
        /*060c*/ 	.word	0x00000003
        /*0610*/ 	.word	0x00000030
        /*0614*/ 	.short	0x010a
        /*0616*/ 	.byte	0xff
	.zero		1


	//   ....[81]....
        /*0618*/ 	.word	0x00005650
        /*061c*/ 	.word	0x000000c1
        /*0620*/ 	.word	0x000000a0
        /*0624*/ 	.short	0x010a
        /*0626*/ 	.byte	0xff
	.zero		1


	//   ....[82]....
        /*0628*/ 	.word	0x00005780
        /*062c*/ 	.word	0x00000003
        /*0630*/ 	.word	0x00000030
        /*0634*/ 	.short	0x010a
        /*0636*/ 	.byte	0xff
	.zero		1


	//   ....[83]....
        /*0638*/ 	.word	0x000058e0
        /*063c*/ 	.word	0x00000000
        /*0640*/ 	.word	0x00000000
        /*0644*/ 	.short	0x0101
        /*0646*/ 	.byte	0xff
	.zero		1


	//   ....[84]....
        /*0648*/ 	.word	0x00005940
        /*064c*/ 	.word	0x000000c1
        /*0650*/ 	.word	0x000000a0
        /*0654*/ 	.short	0x010a
        /*0656*/ 	.byte	0xff
	.zero		1


	//   ....[85]....
        /*0658*/ 	.word	0x00006cf0
        /*065c*/ 	.word	0x000000cc
        /*0660*/ 	.word	0x00000030
        /*0664*/ 	.short	0x010a
        /*0666*/ 	.byte	0xff
	.zero		1


	//   ....[86]....
        /*0668*/ 	.word	0x00006dc0
        /*066c*/ 	.word	0x000000cc
        /*0670*/ 	.word	0x00000030
        /*0674*/ 	.short	0x010a
        /*0676*/ 	.byte	0xff
	.zero		1


	//   ....[87]....
        /*0678*/ 	.word	0x00006f00
        /*067c*/ 	.word	0x00000003
        /*0680*/ 	.word	0x00000000
        /*0684*/ 	.short	0x0101
        /*0686*/ 	.byte	0xff
	.zero		1


	//   ....[88]....
        /*0688*/ 	.word	0x000082a0
        /*068c*/ 	.word	0x00000000
        /*0690*/ 	.word	0x00000030
        /*0694*/ 	.short	0x010a
        /*0696*/ 	.byte	0xff
	.zero		1


	//   ....[89]....
        /*0698*/ 	.word	0x00008370
        /*069c*/ 	.word	0x00000000
        /*06a0*/ 	.word	0x00000030
        /*06a4*/ 	.short	0x010a
        /*06a6*/ 	.byte	0xff
	.zero		1


	//   ....[90]....
        /*06a8*/ 	.word	0x000084d0
        /*06ac*/ 	.word	0x00000000
        /*06b0*/ 	.word	0x00000000
        /*06b4*/ 	.short	0x0101
        /*06b6*/ 	.byte	0xff
	.zero		1


	//   ....[91]....
        /*06b8*/ 	.word	0x00009880
        /*06bc*/ 	.word	0x00000000
        /*06c0*/ 	.word	0x00000030
        /*06c4*/ 	.short	0x010a
        /*06c6*/ 	.byte	0xff
	.zero		1


	//   ....[92]....
        /*06c8*/ 	.word	0x00009950
        /*06cc*/ 	.word	0x00000000
        /*06d0*/ 	.word	0x00000030
        /*06d4*/ 	.short	0x010a
        /*06d6*/ 	.byte	0xff
	.zero		1


	//   ....[93]....
        /*06d8*/ 	.word	0x00009ab0
        /*06dc*/ 	.word	0x00000000
        /*06e0*/ 	.word	0x00000000
        /*06e4*/ 	.short	0x0101
        /*06e6*/ 	.byte	0xff
	.zero		1


	//   ....[94]....
        /*06e8*/ 	.word	0x00009fa0
        /*06ec*/ 	.word	0x000000ff
        /*06f0*/ 	.word	0x00000000
        /*06f4*/ 	.short	0x0101
        /*06f6*/ 	.byte	0x05
	.zero		1


	//   ....[95]....
        /*06f8*/ 	.word	0x0000af20
        /*06fc*/ 	.word	0x00000003
        /*0700*/ 	.word	0x000000d0
        /*0704*/ 	.short	0x010a
        /*0706*/ 	.byte	0xff
	.zero		1


	//   ....[96]....
        /*0708*/ 	.word	0x0000af80
        /*070c*/ 	.word	0x00000002
        /*0710*/ 	.word	0x00000018
        /*0714*/ 	.short	0x010a
        /*0716*/ 	.byte	0xff
	.zero		1


	//   ....[97]....
        /*0718*/ 	.word	0x0000afe0
        /*071c*/ 	.word	0x00000002
        /*0720*/ 	.word	0x00000018
        /*0724*/ 	.short	0x010a
        /*0726*/ 	.byte	0xff
	.zero		1


	//   ....[98]....
        /*0728*/ 	.word	0x0000b030
        /*072c*/ 	.word	0x00000002
        /*0730*/ 	.word	0x00000080
        /*0734*/ 	.short	0x010a
        /*0736*/ 	.byte	0xff
	.zero		1


	//   ....[99]....
        /*0738*/ 	.word	0x0000b090
        /*073c*/ 	.word	0x00000000
        /*0740*/ 	.word	0x00000000
        /*0744*/ 	.short	0x010a
        /*0746*/ 	.byte	0xff
	.zero		1


	//   ....[100]....
        /*0748*/ 	.word	0x0000b0f0
        /*074c*/ 	.word	0x00000000
        /*0750*/ 	.word	0x00000000
        /*0754*/ 	.short	0x010a
        /*0756*/ 	.byte	0xff
	.zero		1


	//   ....[101]....
        /*0758*/ 	.word	0x0000b140
        /*075c*/ 	.word	0x00000000
        /*0760*/ 	.word	0x000000c0
        /*0764*/ 	.short	0x010a
        /*0766*/ 	.byte	0xff
	.zero		1


	//   ....[102]....
        /*0768*/ 	.word	0x0000b1a0
        /*076c*/ 	.word	0x00000000
        /*0770*/ 	.word	0x00000090
        /*0774*/ 	.short	0x010a
        /*0776*/ 	.byte	0xff
	.zero		1


	//   ....[103]....
        /*0778*/ 	.word	0x0000b1f0
        /*077c*/ 	.word	0x00000000
        /*0780*/ 	.word	0x00000080
        /*0784*/ 	.short	0x010a
        /*0786*/ 	.byte	0xff
	.zero		1


	//   ....[104]....
        /*0788*/ 	.word	0x0000b250
        /*078c*/ 	.word	0x00000000
        /*0790*/ 	.word	0x00000090
        /*0794*/ 	.short	0x010a
        /*0796*/ 	.byte	0xff
	.zero		1


	//   ....[105]....
        /*0798*/ 	.word	0x0000b2a0
        /*079c*/ 	.word	0x00000000
        /*07a0*/ 	.word	0x00000080
        /*07a4*/ 	.short	0x010a
        /*07a6*/ 	.byte	0xff
	.zero		1


	//   ....[106]....
        /*07a8*/ 	.word	0x0000b300
        /*07ac*/ 	.word	0x00000003
        /*07b0*/ 	.word	0x000000b0
        /*07b4*/ 	.short	0x010a
        /*07b6*/ 	.byte	0xff
	.zero		1


	//   ....[107]....
        /*07b8*/ 	.word	0x0000b360
        /*07bc*/ 	.word	0x00000000
        /*07c0*/ 	.word	0x00000000
        /*07c4*/ 	.short	0x010a
        /*07c6*/ 	.byte	0xff
	.zero		1


	//   ....[108]....
        /*07c8*/ 	.word	0x0000b3c0
        /*07cc*/ 	.word	0x00000000
        /*07d0*/ 	.word	0x00000000
        /*07d4*/ 	.short	0x010a
        /*07d6*/ 	.byte	0xff
	.zero		1


	//   ....[109]....
        /*07d8*/ 	.word	0x0000b420
        /*07dc*/ 	.word	0x00000000
        /*07e0*/ 	.word	0x00000000
        /*07e4*/ 	.short	0x010a
        /*07e6*/ 	.byte	0xff
	.zero		1


	//   ....[110]....
        /*07e8*/ 	.word	0x0000b470
        /*07ec*/ 	.word	0x00000000
        /*07f0*/ 	.word	0x00000080
        /*07f4*/ 	.short	0x010a
        /*07f6*/ 	.byte	0xff
	.zero		1


	//   ....[111]....
        /*07f8*/ 	.word	0x0000b4d0
        /*07fc*/ 	.word	0x00000000
        /*0800*/ 	.word	0x00000078
        /*0804*/ 	.short	0x010a
        /*0806*/ 	.byte	0xff
	.zero		1


	//   ....[112]....
        /*0808*/ 	.word	0x0000b530
        /*080c*/ 	.word	0x00000003
        /*0810*/ 	.word	0x00000050
        /*0814*/ 	.short	0x010a
        /*0816*/ 	.byte	0xff
	.zero		1


	//   ....[113]....
        /*0818*/ 	.word	0x0000b590
        /*081c*/ 	.word	0x00000003
        /*0820*/ 	.word	0x00000058
        /*0824*/ 	.short	0x010a
        /*0826*/ 	.byte	0xff
	.zero		1


	//   ....[114]....
        /*0828*/ 	.word	0x0000b5f0
        /*082c*/ 	.word	0x00000003
        /*0830*/ 	.word	0x00000060
        /*0834*/ 	.short	0x010a
        /*0836*/ 	.byte	0xff
	.zero		1


	//   ....[115]....
        /*0838*/ 	.word	0x0000b650
        /*083c*/ 	.word	0x00000003
        /*0840*/ 	.word	0x00000068
        /*0844*/ 	.short	0x010a
        /*0846*/ 	.byte	0xff
	.zero		1


	//   ....[116]....
        /*0848*/ 	.word	0x0000b6b0
        /*084c*/ 	.word	0x00000000
        /*0850*/ 	.word	0x00000050
        /*0854*/ 	.short	0x010a
        /*0856*/ 	.byte	0xff
	.zero		1


	//   ....[117]....
        /*0858*/ 	.word	0x0000b710
        /*085c*/ 	.word	0x00000000
        /*0860*/ 	.word	0x00000058
        /*0864*/ 	.short	0x010a
        /*0866*/ 	.byte	0xff
	.zero		1


	//   ....[118]....
        /*0868*/ 	.word	0x0000b770
        /*086c*/ 	.word	0x00000000
        /*0870*/ 	.word	0x00000060
        /*0874*/ 	.short	0x010a
        /*0876*/ 	.byte	0xff
	.zero		1


	//   ....[119]....
        /*0878*/ 	.word	0x0000b7c0
        /*087c*/ 	.word	0x00000000
        /*0880*/ 	.word	0x00000080
        /*0884*/ 	.short	0x010a
        /*0886*/ 	.byte	0xff
	.zero		1


	//   ....[120]....
        /*0888*/ 	.word	0x0000b810
        /*088c*/ 	.word	0x00000003
        /*0890*/ 	.word	0x00000030
        /*0894*/ 	.short	0x010a
        /*0896*/ 	.byte	0xff
	.zero		1


	//   ....[121]....
        /*0898*/ 	.word	0x0000b860
        /*089c*/ 	.word	0x000000c1
        /*08a0*/ 	.word	0x000000a0
        /*08a4*/ 	.short	0x010a
        /*08a6*/ 	.byte	0xff
	.zero		1


	//   ....[122]....
        /*08a8*/ 	.word	0x0000b8b0
        /*08ac*/ 	.word	0x000000cc
        /*08b0*/ 	.word	0x00000030
        /*08b4*/ 	.short	0x010a
        /*08b6*/ 	.byte	0xff
	.zero		1


	//   ....[123]....
        /*08b8*/ 	.word	0x0000b900
        /*08bc*/ 	.word	0x00000000
        /*08c0*/ 	.word	0x00000030
        /*08c4*/ 	.short	0x010a
        /*08c6*/ 	.byte	0xff
	.zero		1


	//   ....[124]....
        /*08c8*/ 	.word	0x0000b950
        /*08cc*/ 	.word	0x00000000
        /*08d0*/ 	.word	0x00000030
        /*08d4*/ 	.short	0x010a
        /*08d6*/ 	.byte	0xff
	.zero		1


	//----- nvinfo : EIATTR_NUM_MBARRIERS
	.align		4
.L_48:
        /*08d8*/ 	.byte	0x03, 0x38
        /*08da*/ 	.short	0x001c


	//----- nvinfo : EIATTR_EXIT_INSTR_OFFSETS
	.align		4
        /*08dc*/ 	.byte	0x04, 0x1c
        /*08de*/ 	.short	(.L_50 - .L_49)


	//   ....[0]....
.L_49:
        /*08e0*/ 	.word	0x00002410


	//   ....[1]....
        /*08e4*/ 	.word	0x00002900


	//   ....[2]....
        /*08e8*/ 	.word	0x00002960


	//   ....[3]....
        /*08ec*/ 	.word	0x00003740


	//   ....[4]....
        /*08f0*/ 	.word	0x000047a0


	//   ....[5]....
        /*08f4*/ 	.word	0x000047e0


	//   ....[6]....
        /*08f8*/ 	.word	0x0000af10


	//----- nvinfo : EIATTR_MAX_THREADS
	.align		4
.L_50:
        /*08fc*/ 	.byte	0x04, 0x05
        /*08fe*/ 	.short	(.L_52 - .L_51)
.L_51:
        /*0900*/ 	.word	0x00000100
        /*0904*/ 	.word	0x00000001
        /*0908*/ 	.word	0x00000001


	//----- nvinfo : EIATTR_CRS_STACK_SIZE
	.align		4
.L_52:
        /*090c*/ 	.byte	0x04, 0x1e
        /*090e*/ 	.short	(.L_54 - .L_53)
.L_53:
        /*0910*/ 	.word	0x00000000


	//----- nvinfo : EIATTR_CBANK_PARAM_SIZE
	.align		4
.L_54:
        /*0914*/ 	.byte	0x03, 0x19
        /*0916*/ 	.short	0x0800


	//----- nvinfo : EIATTR_PARAM_CBANK
	.align		4
        /*0918*/ 	.byte	0x04, 0x0a
        /*091a*/ 	.short	(.L_56 - .L_55)
	.align		4
.L_55:
        /*091c*/ 	.word	index@(.nv.constant0._ZN7cutlass13device_kernelINS_4gemm6kernel13GemmUniversalIN4cute5tupleIJiiiiEEENS1_10collective13CollectiveMmaINS1_35MainloopSm100TmaUmmaWarpSpecializedILi3ELi2ELi2ENS5_IJNS4_1CILi1EEESB_SB_EEEEENS5_IJNSA_ILi128EEENSA_ILi256EEESE_EEENS_12float_e5m2_tENS5_IJlSB_lEEESH_SI_NS4_8TiledMMAINS4_8MMA_AtomIJNS4_10MMA_TraitsINS4_19SM100_MMA_F8F6F4_SSEJSH_SH_fSE_SF_NS4_17integral_constantINS4_4UMMA5MajorELSP_0EEESQ_NSN_INSO_7ScaleInELSR_0EEESS_EEEEEENS4_6LayoutISC_NS5_IJNSA_ILi0EEESW_SW_EEEEENS5_IJNS4_10UnderscoreESZ_SZ_EEEEENS4_13SM90_TMA_LOADENS4_14ComposedLayoutINS4_7SwizzleILi3ELi4ELi3EEENS4_18smem_ptr_flag_bitsILi8EEENSV_INS5_IJNSA_ILi8EEESE_EEENS5_IJSE_SB_EEEEEEEvNS4_8identityES12_S1C_vS1D_EENS_8epilogue10collective18CollectiveEpilogueINS1F_23Sm100TmaWarpSpecializedILi4ELi2ELi64ELb0ELb0EEEJSG_NS5_IJNSV_ISE_SB_EENSV_INSA_ILi64EEESB_EEEEESH_SI_SH_SI_NS1F_6fusion15FusionCallbacksIS1J_NS1O_17LinearCombinationISH_fSH_fLNS_15FloatRoundStyleE2EEESG_S1N_JEEENS4_5SM1004TMEM4LOAD26SM100_TMEM_LOAD_32dp32b64xES12_NS13_INS14_ILi2ELi4ELi3EEES17_NSV_INS5_IJS18_S1L_EEENS5_IJS1L_SB_EEEEEEENS4_39AutoVectorizingCopyWithAssumedAlignmentILi128EEENS4_14SM90_TMA_STOREES22_S24_S24_EEEvvEEEEvNT_6ParamsE)
        /*0920*/ 	.short	0x0380
        /*0922*/ 	.short	0x0800


	//----- nvinfo : EIATTR_SW_WAR
	.align		4
.L_56:
        /*0924*/ 	.byte	0x04, 0x36
        /*0926*/ 	.short	(.L_58 - .L_57)
.L_57:
        /*0928*/ 	.word	0x00000008
.L_58:


//--------------------- .nv.callgraph             --------------------------
	.section	.nv.callgraph,"",@"SHT_CUDA_CALLGRAPH"
	.align	4
	.sectionentsize	8
	.align		4
        /*0000*/ 	.word	0x00000000
	.align		4
        /*0004*/ 	.word	0xffffffff
	.align		4
        /*0008*/ 	.word	index@(_ZN7cutlass13device_kernelINS_4gemm6kernel13GemmUniversalIN4cute5tupleIJiiiiEEENS1_10collective13CollectiveMmaINS1_35MainloopSm100TmaUmmaWarpSpecializedILi3ELi2ELi2ENS5_IJNS4_1CILi1EEESB_SB_EEEEENS5_IJNSA_ILi128EEENSA_ILi256EEESE_EEENS_12float_e5m2_tENS5_IJlSB_lEEESH_SI_NS4_8TiledMMAINS4_8MMA_AtomIJNS4_10MMA_TraitsINS4_19SM100_MMA_F8F6F4_SSEJSH_SH_fSE_SF_NS4_17integral_constantINS4_4UMMA5MajorELSP_0EEESQ_NSN_INSO_7ScaleInELSR_0EEESS_EEEEEENS4_6LayoutISC_NS5_IJNSA_ILi0EEESW_SW_EEEEENS5_IJNS4_10UnderscoreESZ_SZ_EEEEENS4_13SM90_TMA_LOADENS4_14ComposedLayoutINS4_7SwizzleILi3ELi4ELi3EEENS4_18smem_ptr_flag_bitsILi8EEENSV_INS5_IJNSA_ILi8EEESE_EEENS5_IJSE_SB_EEEEEEEvNS4_8identityES12_S1C_vS1D_EENS_8epilogue10collective18CollectiveEpilogueINS1F_23Sm100TmaWarpSpecializedILi4ELi2ELi64ELb0ELb0EEEJSG_NS5_IJNSV_ISE_SB_EENSV_INSA_ILi64EEESB_EEEEESH_SI_SH_SI_NS1F_6fusion15FusionCallbacksIS1J_NS1O_17LinearCombinationISH_fSH_fLNS_15FloatRoundStyleE2EEESG_S1N_JEEENS4_5SM1004TMEM4LOAD26SM100_TMEM_LOAD_32dp32b64xES12_NS13_INS14_ILi2ELi4ELi3EEES17_NSV_INS5_IJS18_S1L_EEENS5_IJS1L_SB_EEEEEEENS4_39AutoVectorizingCopyWithAssumedAlignmentILi128EEENS4_14SM90_TMA_STOREES22_S24_S24_EEEvvEEEEvNT_6ParamsE)
	.align		4
        /*000c*/ 	.word	index@(__assertfail)
	.align		4
        /*0010*/ 	.word	0x00000000
	.align		4
        /*0014*/ 	.word	0xfffffffe
	.align		4
        /*0018*/ 	.word	0x00000000
	.align		4
        /*001c*/ 	.word	0xfffffffd
	.align		4
        /*0020*/ 	.word	0x00000000
	.align		4
        /*0024*/ 	.word	0xfffffffc


//--------------------- .nv.constant4             --------------------------
	.section	.nv.constant4,"a",@progbits
	.align	8
	.align		8
.nv.constant4:
        /*0000*/ 	.dword	__assertfail
	.align		8
        /*0008*/ 	.dword	__unnamed_1
	.align		8
        /*0010*/ 	.dword	__unnamed_2
	.align		8
        /*0018*/ 	.dword	__unnamed_3
	.align		8
        /*0020*/ 	.dword	_ZN39_INTERNAL_772d08e6_4_k_cu_1d9d2476_81794cuda3std3__45__cpo5beginE
	.align		8
        /*0028*/ 	.dword	_ZN39_INTERNAL_772d08e6_4_k_cu_1d9d2476_81794cuda3std3__45__cpo3endE
	.align		8
        /*0030*/ 	.dword	_ZN39_INTERNAL_772d08e6_4_k_cu_1d9d2476_81794cuda3std3__45__cpo6cbeginE
	.align		8
        /*0038*/ 	.dword	_ZN39_INTERNAL_772d08e6_4_k_cu_1d9d2476_81794cuda3std3__45__cpo4cendE
	.align		8
        /*0040*/ 	.dword	_ZN39_INTERNAL_772d08e6_4_k_cu_1d9d2476_81794cuda3std3__441_GLOBAL__N__772d08e6_4_k_cu_1d9d2476_81796ignoreE
	.align		8
        /*0048*/ 	.dword	_ZN39_INTERNAL_772d08e6_4_k_cu_1d9d2476_81794cuda3std3__419piecewise_constructE
	.align		8
        /*0050*/ 	.dword	_ZN39_INTERNAL_772d08e6_4_k_cu_1d9d2476_81794cuda3std3__48in_placeE
	.align		8
        /*0058*/ 	.dword	_ZN39_INTERNAL_772d08e6_4_k_cu_1d9d2476_81794cuda3std6ranges3__45__cpo4swapE
	.align		8
        /*0060*/ 	.dword	_ZN39_INTERNAL_772d08e6_4_k_cu_1d9d2476_81794cuda3std6ranges3__45__cpo9iter_moveE
	.align		8
        /*0068*/ 	.dword	_ZN39_INTERNAL_772d08e6_4_k_cu_1d9d2476_81794cute7productE
	.align		8
        /*0070*/ 	.dword	_ZN39_INTERNAL_772d08e6_4_k_cu_1d9d2476_81794cute1_E
	.align		8
        /*0078*/ 	.dword	$str$25
	.align		8
        /*0080*/ 	.dword	$str$26
	.align		8
        /*0088*/ 	.dword	$str$27
	.align		8
        /*0090*/ 	.dword	$str$28


//--------------------- .text._ZN7cutlass13device_kernelINS_4gemm6kernel13GemmUniversalIN4cute5tupleIJiiiiEEENS1_10collective13CollectiveMmaINS1_35MainloopSm100TmaUmmaWarpSpecializedILi3ELi2ELi2ENS5_IJNS4_1CILi1EEESB_SB_EEEEENS5_IJNSA_ILi128EEENSA_ILi256EEESE_EEENS_12float_e5m2_tENS5_IJlSB_lEEESH_SI_NS4_8TiledMMAINS4_8MMA_AtomIJNS4_10MMA_TraitsINS4_19SM100_MMA_F8F6F4_SSEJSH_SH_fSE_SF_NS4_17integral_constantINS4_4UMMA5MajorELSP_0EEESQ_NSN_INSO_7ScaleInELSR_0EEESS_EEEEEENS4_6LayoutISC_NS5_IJNSA_ILi0EEESW_SW_EEEEENS5_IJNS4_10UnderscoreESZ_SZ_EEEEENS4_13SM90_TMA_LOADENS4_14ComposedLayoutINS4_7SwizzleILi3ELi4ELi3EEENS4_18smem_ptr_flag_bitsILi8EEENSV_INS5_IJNSA_ILi8EEESE_EEENS5_IJSE_SB_EEEEEEEvNS4_8identityES12_S1C_vS1D_EENS_8epilogue10collective18CollectiveEpilogueINS1F_23Sm100TmaWarpSpecializedILi4ELi2ELi64ELb0ELb0EEEJSG_NS5_IJNSV_ISE_SB_EENSV_INSA_ILi64EEESB_EEEEESH_SI_SH_SI_NS1F_6fusion15FusionCallbacksIS1J_NS1O_17LinearCombinationISH_fSH_fLNS_15FloatRoundStyleE2EEESG_S1N_JEEENS4_5SM1004TMEM4LOAD26SM100_TMEM_LOAD_32dp32b64xES12_NS13_INS14_ILi2ELi4ELi3EEES17_NSV_INS5_IJS18_S1L_EEENS5_IJS1L_SB_EEEEEEENS4_39AutoVectorizingCopyWithAssumedAlignmentILi128EEENS4_14SM90_TMA_STOREES22_S24_S24_EEEvvEEEEvNT_6ParamsE --------------------------
	.section	.text._ZN7cutlass13device_kernelINS_4gemm6kernel13GemmUniversalIN4cute5tupleIJiiiiEEENS1_10collective13CollectiveMmaINS1_35MainloopSm100TmaUmmaWarpSpecializedILi3ELi2ELi2ENS5_IJNS4_1CILi1EEESB_SB_EEEEENS5_IJNSA_ILi128EEENSA_ILi256EEESE_EEENS_12float_e5m2_tENS5_IJlSB_lEEESH_SI_NS4_8TiledMMAINS4_8MMA_AtomIJNS4_10MMA_TraitsINS4_19SM100_MMA_F8F6F4_SSEJSH_SH_fSE_SF_NS4_17integral_constantINS4_4UMMA5MajorELSP_0EEESQ_NSN_INSO_7ScaleInELSR_0EEESS_EEEEEENS4_6LayoutISC_NS5_IJNSA_ILi0EEESW_SW_EEEEENS5_IJNS4_10UnderscoreESZ_SZ_EEEEENS4_13SM90_TMA_LOADENS4_14ComposedLayoutINS4_7SwizzleILi3ELi4ELi3EEENS4_18smem_ptr_flag_bitsILi8EEENSV_INS5_IJNSA_ILi8EEESE_EEENS5_IJSE_SB_EEEEEEEvNS4_8identityES12_S1C_vS1D_EENS_8epilogue10collective18CollectiveEpilogueINS1F_23Sm100TmaWarpSpecializedILi4ELi2ELi64ELb0ELb0EEEJSG_NS5_IJNSV_ISE_SB_EENSV_INSA_ILi64EEESB_EEEEESH_SI_SH_SI_NS1F_6fusion15FusionCallbacksIS1J_NS1O_17LinearCombinationISH_fSH_fLNS_15FloatRoundStyleE2EEESG_S1N_JEEENS4_5SM1004TMEM4LOAD26SM100_TMEM_LOAD_32dp32b64xES12_NS13_INS14_ILi2ELi4ELi3EEES17_NSV_INS5_IJS18_S1L_EEENS5_IJS1L_SB_EEEEEEENS4_39AutoVectorizingCopyWithAssumedAlignmentILi128EEENS4_14SM90_TMA_STOREES22_S24_S24_EEEvvEEEEvNT_6ParamsE,"ax",@progbits
	.align	128
.text._ZN7cutlass13device_kernelINS_4gemm6kernel13GemmUniversalIN4cute5tupleIJiiiiEEENS1_10collective13CollectiveMmaINS1_35MainloopSm100TmaUmmaWarpSpecializedILi3ELi2ELi2ENS5_IJNS4_1CILi1EEESB_SB_EEEEENS5_IJNSA_ILi128EEENSA_ILi256EEESE_EEENS_12float_e5m2_tENS5_IJlSB_lEEESH_SI_NS4_8TiledMMAINS4_8MMA_AtomIJNS4_10MMA_TraitsINS4_19SM100_MMA_F8F6F4_SSEJSH_SH_fSE_SF_NS4_17integral_constantINS4_4UMMA5MajorELSP_0EEESQ_NSN_INSO_7ScaleInELSR_0EEESS_EEEEEENS4_6LayoutISC_NS5_IJNSA_ILi0EEESW_SW_EEEEENS5_IJNS4_10UnderscoreESZ_SZ_EEEEENS4_13SM90_TMA_LOADENS4_14ComposedLayoutINS4_7SwizzleILi3ELi4ELi3EEENS4_18smem_ptr_flag_bitsILi8EEENSV_INS5_IJNSA_ILi8EEESE_EEENS5_IJSE_SB_EEEEEEEvNS4_8identityES12_S1C_vS1D_EENS_8epilogue10collective18CollectiveEpilogueINS1F_23Sm100TmaWarpSpecializedILi4ELi2ELi64ELb0ELb0EEEJSG_NS5_IJNSV_ISE_SB_EENSV_INSA_ILi64EEESB_EEEEESH_SI_SH_SI_NS1F_6fusion15FusionCallbacksIS1J_NS1O_17LinearCombinationISH_fSH_fLNS_15FloatRoundStyleE2EEESG_S1N_JEEENS4_5SM1004TMEM4LOAD26SM100_TMEM_LOAD_32dp32b64xES12_NS13_INS14_ILi2ELi4ELi3EEES17_NSV_INS5_IJS18_S1L_EEENS5_IJS1L_SB_EEEEEEENS4_39AutoVectorizingCopyWithAssumedAlignmentILi128EEENS4_14SM90_TMA_STOREES22_S24_S24_EEEvvEEEEvNT_6ParamsE:
        .type           _ZN7cutlass13device_kernelINS_4gemm6kernel13GemmUniversalIN4cute5tupleIJiiiiEEENS1_10collective13CollectiveMmaINS1_35MainloopSm100TmaUmmaWarpSpecializedILi3ELi2ELi2ENS5_IJNS4_1CILi1EEESB_SB_EEEEENS5_IJNSA_ILi128EEENSA_ILi256EEESE_EEENS_12float_e5m2_tENS5_IJlSB_lEEESH_SI_NS4_8TiledMMAINS4_8MMA_AtomIJNS4_10MMA_TraitsINS4_19SM100_MMA_F8F6F4_SSEJSH_SH_fSE_SF_NS4_17integral_constantINS4_4UMMA5MajorELSP_0EEESQ_NSN_INSO_7ScaleInELSR_0EEESS_EEEEEENS4_6LayoutISC_NS5_IJNSA_ILi0EEESW_SW_EEEEENS5_IJNS4_10UnderscoreESZ_SZ_EEEEENS4_13SM90_TMA_LOADENS4_14ComposedLayoutINS4_7SwizzleILi3ELi4ELi3EEENS4_18smem_ptr_flag_bitsILi8EEENSV_INS5_IJNSA_ILi8EEESE_EEENS5_IJSE_SB_EEEEEEEvNS4_8identityES12_S1C_vS1D_EENS_8epilogue10collective18CollectiveEpilogueINS1F_23Sm100TmaWarpSpecializedILi4ELi2ELi64ELb0ELb0EEEJSG_NS5_IJNSV_ISE_SB_EENSV_INSA_ILi64EEESB_EEEEESH_SI_SH_SI_NS1F_6fusion15FusionCallbacksIS1J_NS1O_17LinearCombinationISH_fSH_fLNS_15FloatRoundStyleE2EEESG_S1N_JEEENS4_5SM1004TMEM4LOAD26SM100_TMEM_LOAD_32dp32b64xES12_NS13_INS14_ILi2ELi4ELi3EEES17_NSV_INS5_IJS18_S1L_EEENS5_IJS1L_SB_EEEEEEENS4_39AutoVectorizingCopyWithAssumedAlignmentILi128EEENS4_14SM90_TMA_STOREES22_S24_S24_EEEvvEEEEvNT_6ParamsE,@function
        .size           _ZN7cutlass13device_kernelINS_4gemm6kernel13GemmUniversalIN4cute5tupleIJiiiiEEENS1_10collective13CollectiveMmaINS1_35MainloopSm100TmaUmmaWarpSpecializedILi3ELi2ELi2ENS5_IJNS4_1CILi1EEESB_SB_EEEEENS5_IJNSA_ILi128EEENSA_ILi256EEESE_EEENS_12float_e5m2_tENS5_IJlSB_lEEESH_SI_NS4_8TiledMMAINS4_8MMA_AtomIJNS4_10MMA_TraitsINS4_19SM100_MMA_F8F6F4_SSEJSH_SH_fSE_SF_NS4_17integral_constantINS4_4UMMA5MajorELSP_0EEESQ_NSN_INSO_7ScaleInELSR_0EEESS_EEEEEENS4_6LayoutISC_NS5_IJNSA_ILi0EEESW_SW_EEEEENS5_IJNS4_10UnderscoreESZ_SZ_EEEEENS4_13SM90_TMA_LOADENS4_14ComposedLayoutINS4_7SwizzleILi3ELi4ELi3EEENS4_18smem_ptr_flag_bitsILi8EEENSV_INS5_IJNSA_ILi8EEESE_EEENS5_IJSE_SB_EEEEEEEvNS4_8identityES12_S1C_vS1D_EENS_8epilogue10collective18CollectiveEpilogueINS1F_23Sm100TmaWarpSpecializedILi4ELi2ELi64ELb0ELb0EEEJSG_NS5_IJNSV_ISE_SB_EENSV_INSA_ILi64EEESB_EEEEESH_SI_SH_SI_NS1F_6fusion15FusionCallbacksIS1J_NS1O_17LinearCombinationISH_fSH_fLNS_15FloatRoundStyleE2EEESG_S1N_JEEENS4_5SM1004TMEM4LOAD26SM100_TMEM_LOAD_32dp32b64xES12_NS13_INS14_ILi2ELi4ELi3EEES17_NSV_INS5_IJS18_S1L_EEENS5_IJS1L_SB_EEEEEEENS4_39AutoVectorizingCopyWithAssumedAlignmentILi128EEENS4_14SM90_TMA_STOREES22_S24_S24_EEEvvEEEEvNT_6ParamsE,(.L_x_164 - _ZN7cutlass13device_kernelINS_4gemm6kernel13GemmUniversalIN4cute5tupleIJiiiiEEENS1_10collective13CollectiveMmaINS1_35MainloopSm100TmaUmmaWarpSpecializedILi3ELi2ELi2ENS5_IJNS4_1CILi1EEESB_SB_EEEEENS5_IJNSA_ILi128EEENSA_ILi256EEESE_EEENS_12float_e5m2_tENS5_IJlSB_lEEESH_SI_NS4_8TiledMMAINS4_8MMA_AtomIJNS4_10MMA_TraitsINS4_19SM100_MMA_F8F6F4_SSEJSH_SH_fSE_SF_NS4_17integral_constantINS4_4UMMA5MajorELSP_0EEESQ_NSN_INSO_7ScaleInELSR_0EEESS_EEEEEENS4_6LayoutISC_NS5_IJNSA_ILi0EEESW_SW_EEEEENS5_IJNS4_10UnderscoreESZ_SZ_EEEEENS4_13SM90_TMA_LOADENS4_14ComposedLayoutINS4_7SwizzleILi3ELi4ELi3EEENS4_18smem_ptr_flag_bitsILi8EEENSV_INS5_IJNSA_ILi8EEESE_EEENS5_IJSE_SB_EEEEEEEvNS4_8identityES12_S1C_vS1D_EENS_8epilogue10collective18CollectiveEpilogueINS1F_23Sm100TmaWarpSpecializedILi4ELi2ELi64ELb0ELb0EEEJSG_NS5_IJNSV_ISE_SB_EENSV_INSA_ILi64EEESB_EEEEESH_SI_SH_SI_NS1F_6fusion15FusionCallbacksIS1J_NS1O_17LinearCombinationISH_fSH_fLNS_15FloatRoundStyleE2EEESG_S1N_JEEENS4_5SM1004TMEM4LOAD26SM100_TMEM_LOAD_32dp32b64xES12_NS13_INS14_ILi2ELi4ELi3EEES17_NSV_INS5_IJS18_S1L_EEENS5_IJS1L_SB_EEEEEEENS4_39AutoVectorizingCopyWithAssumedAlignmentILi128EEENS4_14SM90_TMA_STOREES22_S24_S24_EEEvvEEEEvNT_6ParamsE)
        .other          _ZN7cutlass13device_kernelINS_4gemm6kernel13GemmUniversalIN4cute5tupleIJiiiiEEENS1_10collective13CollectiveMmaINS1_35MainloopSm100TmaUmmaWarpSpecializedILi3ELi2ELi2ENS5_IJNS4_1CILi1EEESB_SB_EEEEENS5_IJNSA_ILi128EEENSA_ILi256EEESE_EEENS_12float_e5m2_tENS5_IJlSB_lEEESH_SI_NS4_8TiledMMAINS4_8MMA_AtomIJNS4_10MMA_TraitsINS4_19SM100_MMA_F8F6F4_SSEJSH_SH_fSE_SF_NS4_17integral_constantINS4_4UMMA5MajorELSP_0EEESQ_NSN_INSO_7ScaleInELSR_0EEESS_EEEEEENS4_6LayoutISC_NS5_IJNSA_ILi0EEESW_SW_EEEEENS5_IJNS4_10UnderscoreESZ_SZ_EEEEENS4_13SM90_TMA_LOADENS4_14ComposedLayoutINS4_7SwizzleILi3ELi4ELi3EEENS4_18smem_ptr_flag_bitsILi8EEENSV_INS5_IJNSA_ILi8EEESE_EEENS5_IJSE_SB_EEEEEEEvNS4_8identityES12_S1C_vS1D_EENS_8epilogue10collective18CollectiveEpilogueINS1F_23Sm100TmaWarpSpecializedILi4ELi2ELi64ELb0ELb0EEEJSG_NS5_IJNSV_ISE_SB_EENSV_INSA_ILi64EEESB_EEEEESH_SI_SH_SI_NS1F_6fusion15FusionCallbacksIS1J_NS1O_17LinearCombinationISH_fSH_fLNS_15FloatRoundStyleE2EEESG_S1N_JEEENS4_5SM1004TMEM4LOAD26SM100_TMEM_LOAD_32dp32b64xES12_NS13_INS14_ILi2ELi4ELi3EEES17_NSV_INS5_IJS18_S1L_EEENS5_IJS1L_SB_EEEEEEENS4_39AutoVectorizingCopyWithAssumedAlignmentILi128EEENS4_14SM90_TMA_STOREES22_S24_S24_EEEvvEEEEvNT_6ParamsE,@"STO_CUDA_ENTRY STV_DEFAULT"
_ZN7cutlass13device_kernelINS_4gemm6kernel13GemmUniversalIN4cute5tupleIJiiiiEEENS1_10collective13CollectiveMmaINS1_35MainloopSm100TmaUmmaWarpSpecializedILi3ELi2ELi2ENS5_IJNS4_1CILi1EEESB_SB_EEEEENS5_IJNSA_ILi128EEENSA_ILi256EEESE_EEENS_12float_e5m2_tENS5_IJlSB_lEEESH_SI_NS4_8TiledMMAINS4_8MMA_AtomIJNS4_10MMA_TraitsINS4_19SM100_MMA_F8F6F4_SSEJSH_SH_fSE_SF_NS4_17integral_constantINS4_4UMMA5MajorELSP_0EEESQ_NSN_INSO_7ScaleInELSR_0EEESS_EEEEEENS4_6LayoutISC_NS5_IJNSA_ILi0EEESW_SW_EEEEENS5_IJNS4_10UnderscoreESZ_SZ_EEEEENS4_13SM90_TMA_LOADENS4_14ComposedLayoutINS4_7SwizzleILi3ELi4ELi3EEENS4_18smem_ptr_flag_bitsILi8EEENSV_INS5_IJNSA_ILi8EEESE_EEENS5_IJSE_SB_EEEEEEEvNS4_8identityES12_S1C_vS1D_EENS_8epilogue10collective18CollectiveEpilogueINS1F_23Sm100TmaWarpSpecializedILi4ELi2ELi64ELb0ELb0EEEJSG_NS5_IJNSV_ISE_SB_EENSV_INSA_ILi64EEESB_EEEEESH_SI_SH_SI_NS1F_6fusion15FusionCallbacksIS1J_NS1O_17LinearCombinationISH_fSH_fLNS_15FloatRoundStyleE2EEESG_S1N_JEEENS4_5SM1004TMEM4LOAD26SM100_TMEM_LOAD_32dp32b64xES12_NS13_INS14_ILi2ELi4ELi3EEES17_NSV_INS5_IJS18_S1L_EEENS5_IJS1L_SB_EEEEEEENS4_39AutoVectorizingCopyWithAssumedAlignmentILi128EEENS4_14SM90_TMA_STOREES22_S24_S24_EEEvvEEEEvNT_6ParamsE:
[----:B------:R-:W1:Y:S01]  /*0000*/  LDC R1, c[0x0][0x37c] ;  /* 0x0000df00ff017b82 */ /* 0x000e620000000800 */
[----:B------:R-:W2:Y:S01]  /*0010*/  S2R R185, SR_TID.X ;  /* 0x0000000000b97919 */ /* 0x000ea20000002100 */
[----:B------:R-:W3:Y:S01]  /*0020*/  LDCU.64 UR4, c[0x0][0x890] ;  /* 0x00011200ff0477ac */ /* 0x000ee20008000a00 */
[----:B------:R-:W-:Y:S02]  /*0030*/  PRMT R171, RZ, 0x7610, R171 ;  /* 0x00007610ffab7816 */ /* 0x000fe400000000ab */
[----:B------:R-:W-:Y:S01]  /*0040*/  ELECT P5, URZ, PT ;  /* 0x0000000000ff782f */ /* 0x000fe200038a0000 */
[----:B------:R-:W4:Y:S01]  /*0050*/  LDCU.64 UR46, c[0x0][0x358] ;  /* 0x00006b00ff2e77ac */ /* 0x000f220008000a00 */
[----:B---3--:R-:W-:-:S04]  /*0060*/  UISETP.NE.U32.AND UP0, UPT, UR4, URZ, UPT ;  /* 0x000000ff0400728c */ /* 0x008fc8000bf05070 */
[----:B------:R-:W-:Y:S01]  /*0070*/  UISETP.NE.AND.EX UP0, UPT, UR5, URZ, UPT, UP0 ;  /* 0x000000ff0500728c */ /* 0x000fe2000bf05300 */
[----:B--2---:R-:W-:-:S05]  /*0080*/  SHF.R.U32.HI R173, RZ, 0x5, R185 ;  /* 0x00000005ffad7819 */ /* 0x004fca00000116b9 */
[----:B------:R-:W2:Y:S02]  /*0090*/  SHFL.IDX PT, R0, R173, RZ, 0x1f ;  /* 0x00001fffad007589 */ /* 0x000ea400000e0000 */
[----:B--2---:R-:W-:Y:S01]  /*00a0*/  R2UR UR8, R0 ;  /* 0x00000000000872ca */ /* 0x004fe200000e0000 */
[----:B-1--4-:R-:W-:-:S14]  /*00b0*/  BRA.U UP0, `(.L_x_0) ;  /* 0x00000001002c7547 */ /* 0x012fdc000b800000 */
[----:B------:R-:W1:Y:S02]  /*00c0*/  LDCU.64 UR6, c[0x0][0x888] ;  /* 0x00011100ff0677ac */ /* 0x000e640008000a00 */
[----:B-1----:R-:W-:-:S04]  /*00d0*/  UISETP.NE.U32.AND UP0, UPT, UR6, URZ, UPT ;  /* 0x000000ff0600728c */ /* 0x002fc8000bf05070 */
[----:B------:R-:W-:-:S09]  /*00e0*/  UISETP.NE.AND.EX UP0, UPT, UR7, URZ, UPT, UP0 ;  /* 0x000000ff0700728c */ /* 0x000fd2000bf05300 */
[----:B------:R-:W-:Y:S05]  /*00f0*/  BRA.U !UP0, `(.L_x_1) ;  /* 0x0000000108107547 */ /* 0x000fea000b800000 */
[----:B------:R-:W1:Y:S02]  /*0100*/  LDC.64 R2, c[0x0][0x888] ;  /* 0x00022200ff027b82 */ /* 0x000e640000000a00 */
[----:B-1----:R1:W5:Y:S01]  /*0110*/  LDG.E R81, desc[UR46][R2.64] ;  /* 0x0000002e02517981 */ /* 0x002362000c1e1900 */
[----:B------:R-:W-:Y:S01]  /*0120*/  HFMA2 R171, -RZ, RZ, 0, 5.9604644775390625e-08 ;  /* 0x00000001ffab7431 */ /* 0x000fe200000001ff */
[----:B------:R-:W-:Y:S05]  /*0130*/  BRA `(.L_x_0) ;  /* 0x00000000000c7947 */ /* 0x000fea0003800000 */
.L_x_1:
[----:B------:R-:W1:Y:S01]  /*0140*/  LDCU UR6, c[0x0][0x880] ;  /* 0x00011000ff0677ac */ /* 0x000e620008000800 */
[----:B------:R-:W-:Y:S01]  /*0150*/  HFMA2 R171, -RZ, RZ, 0, 5.9604644775390625e-08 ;  /* 0x00000001ffab7431 */ /* 0x000fe200000001ff */
[----:B-1----:R-:W-:-:S07]  /*0160*/  MOV R81, UR6 ;  /* 0x0000000600517c02 */ /* 0x002fce0008000f00 */
.L_x_0:
[----:B------:R-:W2:Y:S02]  /*0170*/  LDCU.64 UR6, c[0x0][0x8b0] ;  /* 0x00011600ff0677ac */ /* 0x000ea40008000a00 */
[----:B--2---:R-:W-:-:S04]  /*0180*/  UISETP.NE.U32.AND UP0, UPT, UR6, URZ, UPT ;  /* 0x000000ff0600728c */ /* 0x004fc8000bf05070 */
[----:B------:R-:W-:-:S09]  /*0190*/  UISETP.NE.AND.EX UP0, UPT, UR7, URZ, UPT, UP0 ;  /* 0x000000ff0700728c */ /* 0x000fd2000bf05300 */
[----:B------:R-:W-:Y:S05]  /*01a0*/  BRA.U UP0, `(.L_x_2) ;  /* 0x0000000100247547 */ /* 0x000fea000b800000 */
[----:B------:R-:W2:Y:S02]  /*01b0*/  LDCU.64 UR6, c[0x0][0x8a8] ;  /* 0x00011500ff0677ac */ /* 0x000ea40008000a00 */
[----:B--2---:R-:W-:-:S04]  /*01c0*/  UISETP.NE.U32.AND UP0, UPT, UR6, URZ, UPT ;  /* 0x000000ff0600728c */ /* 0x004fc8000bf05070 */
[----:B------:R-:W-:-:S09]  /*01d0*/  UISETP.NE.AND.EX UP0, UPT, UR7, URZ, UPT, UP0 ;  /* 0x000000ff0700728c */ /* 0x000fd2000bf05300 */
[----:B------:R-:W-:Y:S05]  /*01e0*/  BRA.U !UP0, `(.L_x_3) ;  /* 0x00000001080c7547 */ /* 0x000fea000b800000 */
[----:B------:R-:W2:Y:S02]  /*01f0*/  LDC.64 R78, c[0x0][0x8a8] ;  /* 0x00022a00ff4e7b82 */ /* 0x000ea40000000a00 */
[----:B--2---:R2:W5:Y:S01]  /*0200*/  LDG.E R78, desc[UR46][R78.64] ;  /* 0x0000002e4e4e7981 */ /* 0x004562000c1e1900 */
[----:B------:R-:W-:Y:S05]  /*0210*/  BRA `(.L_x_2) ;  /* 0x0000000000087947 */ /* 0x000fea0003800000 */
.L_x_3:
[----:B------:R-:W2:Y:S02]  /*0220*/  LDCU UR6, c[0x0][0x8a0] ;  /* 0x00011400ff0677ac */ /* 0x000ea40008000800 */
[----:B--2---:R-:W-:Y:S02]  /*0230*/  MOV R78, UR6 ;  /* 0x00000006004e7c02 */ /* 0x004fe40008000f00 */
.L_x_2:
[----:B------:R-:W-:Y:S01]  /*0240*/  IMAD.U32 R0, RZ, RZ, UR8 ;  /* 0x00000008ff007e24 */ /* 0x000fe2000f8e00ff */
[----:B------:R-:W-:Y:S04]  /*0250*/  BSSY.RECONVERGENT B0, `(.L_x_4) ;  /* 0x000000c000007945 */ /* 0x000fe80003800200 */
[C---:B------:R-:W-:Y:S02]  /*0260*/  ISETP.NE.OR P1, PT, R0.reuse, 0x1, !P5 ;  /* 0x000000010000780c */ /* 0x040fe40006f25670 */
[----:B------:R-:W-:-:S11]  /*0270*/  ISETP.NE.OR P0, PT, R0, 0x3, !P5 ;  /* 0x000000030000780c */ /* 0x000fd60006f05670 */
[----:B------:R-:W-:Y:S05]  /*0280*/  @P1 BRA `(.L_x_5) ;  /* 0x0000000000201947 */ /* 0x000fea0003800000 */
[----:B------:R-:W3:Y:S02]  /*0290*/  LDCU.64 UR6, c[0x0][0x348] ;  /* 0x00006900ff0677ac */ /* 0x000ee40008000a00 */
[----:B---3--:R-:W-:Y:S02]  /*02a0*/  UIADD3 UR10, UP1, UPT, UR6, 0x80, URZ ;  /* 0x00000080060a7890 */ /* 0x008fe4000ff3e0ff */
[----:B------:R-:W-:Y:S02]  /*02b0*/  UIADD3 UR6, UP0, UPT, UR6, 0x180, URZ ;  /* 0x0000018006067890 */ /* 0x000fe4000ff1e0ff */
[----:B------:R-:W-:Y:S02]  /*02c0*/  UIADD3.X UR11, UPT, UPT, URZ, UR7, URZ, UP1, !UPT ;  /* 0x00000007ff0b7290 */ /* 0x000fe40008ffe4ff */
[----:B------:R-:W-:-:S07]  /*02d0*/  UIADD3.X UR7, UPT, UPT, URZ, UR7, URZ, UP0, !UPT ;  /* 0x00000007ff077290 */ /* 0x000fce00087fe4ff */
[----:B------:R3:W-:Y:S02]  /*02e0*/  UTMACCTL.PF [UR10] ;  /* 0x000000000a0079b9 */ /* 0x0007e40008040000 */
[----:B------:R3:W-:Y:S02]  /*02f0*/  UTMACCTL.PF [UR6] ;  /* 0x00000000060079b9 */ /* 0x0007e40008040000 */
[----:B---3--:R-:W-:Y:S01]  /*0300*/  NOP ;  /* 0x0000000000007918 */ /* 0x008fe20000000000 */
.L_x_5:
[----:B------:R-:W-:Y:S05]  /*0310*/  BSYNC.RECONVERGENT B0 ;  /* 0x0000000000007941 */ /* 0x000fea0003800200 */
.L_x_4:
[----:B------:R-:W-:Y:S04]  /*0320*/  BSSY.RECONVERGENT B0, `(.L_x_6) ;  /* 0x000000a000007945 */ /* 0x000fe80003800200 */
        /* <DEDUP_REMOVED lines=9> */
.L_x_7:
[----:B------:R-:W-:Y:S05]  /*03c0*/  BSYNC.RECONVERGENT B0 ;  /* 0x0000000000007941 */ /* 0x000fea0003800200 */
.L_x_6:
[----:B------:R-:W3:Y:S01]  /*03d0*/  LDCU.64 UR6, c[0x0][0x888] ;  /* 0x00011100ff0677ac */ /* 0x000ee20008000a00 */
[----:B------:R-:W-:Y:S02]  /*03e0*/  UISETP.EQ.U32.AND UP1, UPT, UR4, URZ, UPT ;  /* 0x000000ff0400728c */ /* 0x000fe4000bf22070 */
[----:B------:R-:W-:Y:S02]  /*03f0*/  UPLOP3.LUT UP2, UPT, UPT, UPT, UPT, 0x80, 0x8 ;  /* 0x000000000008789c */ /* 0x000fe40003f4f070 */
[----:B---3--:R-:W-:-:S04]  /*0400*/  UISETP.NE.U32.AND UP0, UPT, UR6, URZ, UPT ;  /* 0x000000ff0600728c */ /* 0x008fc8000bf05070 */
[----:B------:R-:W-:-:S04]  /*0410*/  UISETP.NE.AND.EX UP0, UPT, UR7, URZ, UPT, UP0 ;  /* 0x000000ff0700728c */ /* 0x000fc8000bf05300 */
[----:B------:R-:W-:-:S04]  /*0420*/  UISETP.EQ.OR.EX UP3, UPT, UR5, URZ, !UP0, UP1 ;  /* 0x000000ff0500728c */ /* 0x000fc8000c762710 */
[----:B------:R-:W-:-:S05]  /*0430*/  UP2UR UR50, UPR, URZ, 0x8 ;  /* 0x00000008ff327883 */ /* 0x000fca0008000000 */
[----:B------:R-:W-:Y:S07]  /*0440*/  BRA.U !UP3, `(.L_x_8) ;  /* 0x000000010b207547 */ /* 0x000fee000b800000 */
[----:B------:R-:W-:Y:S01]  /*0450*/  UISETP.NE.U32.AND UP2, UPT, UR4, URZ, UPT ;  /* 0x000000ff0400728c */ /* 0x000fe2000bf45070 */
[----:B-----5:R-:W-:Y:S01]  /*0460*/  FSETP.NEU.AND P0, PT, R81, RZ, PT ;  /* 0x000000ff5100720b */ /* 0x020fe20003f0d000 */
[----:B------:R-:W-:Y:S02]  /*0470*/  USEL UR4, URZ, 0xffffffff, UP0 ;  /* 0xffffffffff047887 */ /* 0x000fe40008000000 */
[----:B------:R-:W-:-:S10]  /*0480*/  UISETP.NE.AND.EX UP2, UPT, UR5, URZ, UPT, UP2 ;  /* 0x000000ff0500728c */ /* 0x000fd4000bf45320 */
[----:B------:R-:W-:Y:S01]  /*0490*/  VOTEU.ANY UP1, P0 ;  /* 0x0000000000ff7886 */ /* 0x000fe20000020100 */
[----:B------:R-:W-:-:S04]  /*04a0*/  @!UP2 USEL UR4, URZ, 0xffffffff, UP1 ;  /* 0xffffffffff04a887 */ /* 0x000fc80008800000 */
[----:B------:R-:W-:-:S04]  /*04b0*/  ULOP3.LUT UR4, UR4, 0x1, URZ, 0xc0, !UPT ;  /* 0x0000000104047892 */ /* 0x000fc8000f8ec0ff */
[----:B------:R-:W-:-:S11]  /*04c0*/  UISETP.NE.U32.AND UP2, UPT, UR4, 0x1, UPT ;  /* 0x000000010400788c */ /* 0x000fd6000bf45070 */
.L_x_8:
[----:B-1----:R-:W1:Y:S01]  /*04d0*/  SHFL.IDX PT, R2, R173, RZ, 0x1f ;  /* 0x00001fffad027589 */ /* 0x002e6200000e0000 */
[----:B------:R-:W-:-:S04]  /*04e0*/  UISETP.NE.AND UP1, UPT, UR8, 0x2, UPT ;  /* 0x000000020800788c */ /* 0x000fc8000bf25270 */
[----:B------:R-:W-:Y:S01]  /*04f0*/  USEL UR6, URZ, 0x1, UP1 ;  /* 0x00000001ff067887 */ /* 0x000fe20008800000 */
[----:B-1----:R-:W-:-:S13]  /*0500*/  ISETP.NE.AND P0, PT, R2, RZ, PT ;  /* 0x000000ff0200720c */ /* 0x002fda0003f05270 */
[----:B------:R-:W-:Y:S05]  /*0510*/  @P0 BRA `(.L_x_9) ;  /* 0x0000000000400947 */ /* 0x000fea0003800000 */
[----:B------:R-:W1:Y:S01]  /*0520*/  S2UR UR5, SR_CgaCtaId ;  /* 0x00000000000579c3 */ /* 0x000e620000008800 */
[----:B------:R-:W-:Y:S01]  /*0530*/  UMOV UR7, 0x400 ;  /* 0x0000040000077882 */ /* 0x000fe20000000000 */
[----:B------:R-:W-:Y:S01]  /*0540*/  UMOV UR4, 0x1 ;  /* 0x0000000100047882 */ /* 0x000fe20000000000 */
[----:B------:R-:W-:Y:S01]  /*0550*/  ELECT P0, URZ, PT ;  /* 0x0000000000ff782f */ /* 0x000fe20003800000 */
[----:B------:R-:W-:-:S04]  /*0560*/  UIADD3 UR10, UPT, UPT, -UR4, 0x100000, URZ ;  /* 0x00100000040a7890 */ /* 0x000fc8000fffe1ff */
[----:B------:R-:W-:Y:S02]  /*0570*/  USHF.L.U32 UR11, UR10, 0xb, URZ ;  /* 0x0000000b0a0b7899 */ /* 0x000fe400080006ff */
[----:B------:R-:W-:Y:S02]  /*0580*/  USHF.L.U32 UR10, UR10, 0x1, URZ ;  /* 0x000000010a0a7899 */ /* 0x000fe400080006ff */
[----:B-1----:R-:W-:Y:S01]  /*0590*/  ULEA UR5, UR5, UR7, 0x18 ;  /* 0x0000000705057291 */ /* 0x002fe2000f8ec0ff */
[----:B------:R-:W1:Y:S11]  /*05a0*/  FENCE.VIEW.ASYNC.S ;  /* 0x00000000000073c6 */ /* 0x000e760000000000 */
[----:B-1----:R1:W3:Y:S01]  /*05b0*/  SYNCS.EXCH.64 URZ, [UR5], UR10 ;  /* 0x0000000a05ff75b2 */ /* 0x0022e20008000100 */
[----:B------:R1:W4:Y:S01]  /*05c0*/  SYNCS.EXCH.64 URZ, [UR5+0x18], UR10 ;  /* 0x0000180a05ff75b2 */ /* 0x0003220008000100 */
[----:B------:R1:W1:Y:S01]  /*05d0*/  SYNCS.EXCH.64 URZ, [UR5+0x8], UR10 ;  /* 0x0000080a05ff75b2 */ /* 0x0002620008000100 */
[----:B------:R1:W1:Y:S01]  /*05e0*/  SYNCS.EXCH.64 URZ, [UR5+0x20], UR10 ;  /* 0x0000200a05ff75b2 */ /* 0x0002620008000100 */
[----:B------:R1:W1:Y:S01]  /*05f0*/  SYNCS.EXCH.64 URZ, [UR5+0x10], UR10 ;  /* 0x0000100a05ff75b2 */ /* 0x0002620008000100 */
[----:B------:R1:W1:Y:S01]  /*0600*/  SYNCS.EXCH.64 URZ, [UR5+0x28], UR10 ;  /* 0x0000280a05ff75b2 */ /* 0x0002620008000100 */
[----:B------:R-:W-:Y:S01]  /*0610*/  NOP ;  /* 0x0000000000007918 */ /* 0x000fe20000000000 */
.L_x_9:
[----:B------:R-:W2:Y:S01]  /*0620*/  SHFL.IDX PT, R2, R173, RZ, 0x1f ;  /* 0x00001fffad027589 */ /* 0x000ea200000e0000 */
[----:B------:R-:W-:Y:S01]  /*0630*/  NOP ;  /* 0x0000000000007918 */ /* 0x000fe20000000000 */
[----:B--2---:R-:W-:-:S13]  /*0640*/  ISETP.NE.AND P0, PT, R2, 0x1, PT ;  /* 0x000000010200780c */ /* 0x004fda0003f05270 */
[----:B------:R-:W-:Y:S05]  /*0650*/  @P0 BRA `(.L_x_10) ;  /* 0x0000000000580947 */ /* 0x000fea0003800000 */
[----:B------:R-:W2:Y:S01]  /*0660*/  S2UR UR7, SR_CgaCtaId ;  /* 0x00000000000779c3 */ /* 0x000ea20000008800 */
[----:B------:R-:W-:Y:S01]  /*0670*/  UMOV UR9, 0x400 ;  /* 0x0000040000097882 */ /* 0x000fe20000000000 */
[----:B-1----:R-:W-:Y:S01]  /*0680*/  UMOV UR5, 0x20 ;  /* 0x0000002000057882 */ /* 0x002fe20000000000 */
[----:B------:R-:W-:Y:S01]  /*0690*/  UMOV UR4, 0x80 ;  /* 0x0000008000047882 */ /* 0x000fe20000000000 */
[----:B------:R-:W-:-:S04]  /*06a0*/  UIADD3 UR10, UPT, UPT, -UR5, 0x100000, URZ ;  /* 0x00100000050a7890 */ /* 0x000fc8000fffe1ff */
[----:B------:R-:W-:Y:S02]  /*06b0*/  USHF.L.U32 UR11, UR10, 0xb, URZ ;  /* 0x0000000b0a0b7899 */ /* 0x000fe400080006ff */
[----:B------:R-:W-:Y:S02]  /*06c0*/  USHF.L.U32 UR10, UR10, 0x1, URZ ;  /* 0x000000010a0a7899 */ /* 0x000fe400080006ff */
[----:B------:R-:W-:-:S04]  /*06d0*/  UIADD3 UR4, UPT, UPT, -UR4, 0x100000, URZ ;  /* 0x0010000004047890 */ /* 0x000fc8000fffe1ff */
[----:B------:R-:W-:Y:S02]  /*06e0*/  USHF.L.U32 UR5, UR4, 0xb, URZ ;  /* 0x0000000b04057899 */ /* 0x000fe400080006ff */
[----:B------:R-:W-:Y:S01]  /*06f0*/  USHF.L.U32 UR4, UR4, 0x1, URZ ;  /* 0x0000000104047899 */ /* 0x000fe200080006ff */
[----:B------:R-:W-:Y:S01]  /*0700*/  ELECT P0, URZ, PT ;  /* 0x0000000000ff782f */ /* 0x000fe20003800000 */
[----:B--2---:R-:W-:Y:S01]  /*0710*/  ULEA UR7, UR7, UR9, 0x18 ;  /* 0x0000000907077291 */ /* 0x004fe2000f8ec0ff */
[----:B------:R-:W1:Y:S11]  /*0720*/  FENCE.VIEW.ASYNC.S ;  /* 0x00000000000073c6 */ /* 0x000e760000000000 */
[----:B-1----:R2:W1:Y:S01]  /*0730*/  SYNCS.EXCH.64 URZ, [UR7+0x30], UR10 ;  /* 0x0000300a07ff75b2 */ /* 0x0024620008000100 */
[----:B------:R2:W1:Y:S01]  /*0740*/  SYNCS.EXCH.64 URZ, [UR7+0x50], UR4 ;  /* 0x0000500407ff75b2 */ /* 0x0004620008000100 */
[----:B------:R2:W1:Y:S01]  /*0750*/  SYNCS.EXCH.64 URZ, [UR7+0x38], UR10 ;  /* 0x0000380a07ff75b2 */ /* 0x0004620008000100 */
[----:B------:R2:W1:Y:S01]  /*0760*/  SYNCS.EXCH.64 URZ, [UR7+0x58], UR4 ;  /* 0x0000580407ff75b2 */ /* 0x0004620008000100 */
[----:B------:R2:W1:Y:S01]  /*0770*/  SYNCS.EXCH.64 URZ, [UR7+0x40], UR10 ;  /* 0x0000400a07ff75b2 */ /* 0x0004620008000100 */
[----:B------:R2:W1:Y:S01]  /*0780*/  SYNCS.EXCH.64 URZ, [UR7+0x60], UR4 ;  /* 0x0000600407ff75b2 */ /* 0x0004620008000100 */
[----:B------:R2:W1:Y:S01]  /*0790*/  SYNCS.EXCH.64 URZ, [UR7+0x48], UR10 ;  /* 0x0000480a07ff75b2 */ /* 0x0004620008000100 */
[----:B------:R2:W1:Y:S02]  /*07a0*/  SYNCS.EXCH.64 URZ, [UR7+0x68], UR4 ;  /* 0x0000680407ff75b2 */ /* 0x0004640008000100 */
[----:B--2---:R-:W-:Y:S01]  /*07b0*/  NOP ;  /* 0x0000000000007918 */ /* 0x004fe20000000000 */
.L_x_10:
[----:B------:R-:W2:Y:S01]  /*07c0*/  SHFL.IDX PT, R2, R173, RZ, 0x1f ;  /* 0x00001fffad027589 */ /* 0x000ea200000e0000 */
[----:B------:R-:W-:Y:S01]  /*07d0*/  NOP ;  /* 0x0000000000007918 */ /* 0x000fe20000000000 */
[----:B--2---:R-:W-:-:S13]  /*07e0*/  ISETP.NE.AND P0, PT, R2, 0x3, PT ;  /* 0x000000030200780c */ /* 0x004fda0003f05270 */
[----:B------:R-:W-:Y:S05]  /*07f0*/  @P0 BRA `(.L_x_11) ;  /* 0x0000000000300947 */ /* 0x000fea0003800000 */
[----:B-1----:R-:W1:Y:S01]  /*0800*/  S2UR UR5, SR_CgaCtaId ;  /* 0x00000000000579c3 */ /* 0x002e620000008800 */
        /* <DEDUP_REMOVED lines=8> */
[----:B-1----:R2:W1:Y:S01]  /*0890*/  SYNCS.EXCH.64 URZ, [UR5+0x70], UR10 ;  /* 0x0000700a05ff75b2 */ /* 0x0024620008000100 */
[----:B------:R2:W1:Y:S02]  /*08a0*/  SYNCS.EXCH.64 URZ, [UR5+0x78], UR10 ;  /* 0x0000780a05ff75b2 */ /* 0x0004640008000100 */
[----:B--2---:R-:W-:Y:S01]  /*08b0*/  NOP ;  /* 0x0000000000007918 */ /* 0x004fe20000000000 */
.L_x_11:
[----:B------:R-:W2:Y:S01]  /*08c0*/  SHFL.IDX PT, R2, R173, RZ, 0x1f ;  /* 0x00001fffad027589 */ /* 0x000ea200000e0000 */
[----:B------:R-:W-:Y:S01]  /*08d0*/  NOP ;  /* 0x0000000000007918 */ /* 0x000fe20000000000 */
[----:B--2---:R-:W-:-:S13]  /*08e0*/  ISETP.NE.AND P0, PT, R2, 0x4, PT ;  /* 0x000000040200780c */ /* 0x004fda0003f05270 */
[----:B------:R-:W-:Y:S05]  /*08f0*/  @P0 BRA `(.L_x_12) ;  /* 0x00000000004c0947 */ /* 0x000fea0003800000 */
[----:B-1----:R-:W1:Y:S01]  /*0900*/  S2UR UR5, SR_CgaCtaId ;  /* 0x00000000000579c3 */ /* 0x002e620000008800 */
[----:B------:R-:W-:Y:S01]  /*0910*/  UMOV UR9, 0x100 ;  /* 0x0000010000097882 */ /* 0x000fe20000000000 */
[----:B------:R-:W-:Y:S01]  /*0920*/  UMOV UR7, 0x400 ;  /* 0x0000040000077882 */ /* 0x000fe20000000000 */
[----:B------:R-:W-:Y:S01]  /*0930*/  USEL UR9, UR9, 0xe0, UP2 ;  /* 0x000000e009097887 */ /* 0x000fe20009000000 */
[----:B------:R-:W-:Y:S01]  /*0940*/  UMOV UR4, 0x1 ;  /* 0x0000000100047882 */ /* 0x000fe20000000000 */
[----:B------:R-:W-:Y:S01]  /*0950*/  ELECT P0, URZ, PT ;  /* 0x0000000000ff782f */ /* 0x000fe20003800000 */
[----:B------:R-:W-:-:S04]  /*0960*/  UIADD3 UR10, UPT, UPT, -UR4, 0x100000, URZ ;  /* 0x00100000040a7890 */ /* 0x000fc8000fffe1ff */
[----:B------:R-:W-:Y:S02]  /*0970*/  USHF.L.U32 UR11, UR10, 0xb, URZ ;  /* 0x0000000b0a0b7899 */ /* 0x000fe400080006ff */
[----:B------:R-:W-:Y:S02]  /*0980*/  USHF.L.U32 UR10, UR10, 0x1, URZ ;  /* 0x000000010a0a7899 */ /* 0x000fe400080006ff */
[----:B------:R-:W-:-:S04]  /*0990*/  UIADD3 UR12, UPT, UPT, -UR9, 0x100000, URZ ;  /* 0x00100000090c7890 */ /* 0x000fc8000fffe1ff */
[----:B------:R-:W-:Y:S02]  /*09a0*/  USHF.L.U32 UR13, UR12, 0xb, URZ ;  /* 0x0000000b0c0d7899 */ /* 0x000fe400080006ff */
[----:B------:R-:W-:Y:S02]  /*09b0*/  USHF.L.U32 UR12, UR12, 0x1, URZ ;  /* 0x000000010c0c7899 */ /* 0x000fe400080006ff */
[----:B-1----:R-:W-:Y:S01]  /*09c0*/  ULEA UR5, UR5, UR7, 0x18 ;  /* 0x0000000705057291 */ /* 0x002fe2000f8ec0ff */
[----:B------:R-:W1:Y:S11]  /*09d0*/  FENCE.VIEW.ASYNC.S ;  /* 0x00000000000073c6 */ /* 0x000e760000000000 */
[----:B-1----:R2:W1:Y:S01]  /*09e0*/  SYNCS.EXCH.64 URZ, [UR5+0x80], UR10 ;  /* 0x0000800a05ff75b2 */ /* 0x0024620008000100 */
[----:B------:R2:W1:Y:S01]  /*09f0*/  SYNCS.EXCH.64 URZ, [UR5+0x90], UR12 ;  /* 0x0000900c05ff75b2 */ /* 0x0004620008000100 */
[----:B------:R2:W1:Y:S01]  /*0a00*/  SYNCS.EXCH.64 URZ, [UR5+0x88], UR10 ;  /* 0x0000880a05ff75b2 */ /* 0x0004620008000100 */
[----:B------:R2:W1:Y:S02]  /*0a10*/  SYNCS.EXCH.64 URZ, [UR5+0x98], UR12 ;  /* 0x0000980c05ff75b2 */ /* 0x0004640008000100 */
[----:B--2---:R-:W-:Y:S01]  /*0a20*/  NOP ;  /* 0x0000000000007918 */ /* 0x004fe20000000000 */
.L_x_12:
        /* <DEDUP_REMOVED lines=20> */
[----:B------:R2:W1:Y:S02]  /*0b70*/  SYNCS.EXCH.64 URZ, [UR7+0xb8], UR4 ;  /* 0x0000b80407ff75b2 */ /* 0x0004640008000100 */
[----:B--2---:R-:W-:Y:S01]  /*0b80*/  NOP ;  /* 0x0000000000007918 */ /* 0x004fe20000000000 */
.L_x_13:
        /* <DEDUP_REMOVED lines=18> */
.L_x_14:
[----:B-1----:R-:W1:Y:S01]  /*0cb0*/  S2UR UR5, SR_CTAID.X ;  /* 0x00000000000579c3 */ /* 0x002e620000002500 */
[----:B------:R-:W-:-:S05]  /*0cc0*/  CS2R.32 R170, SR_CgaSize ;  /* 0x0000000000aa7805 */ /* 0x000fca0000008a00 */
[----:B------:R-:W-:-:S05]  /*0cd0*/  IMAD R170, R170, -0xa0, RZ ;  /* 0xffffff60aaaa7824 */ /* 0x000fca00078e02ff */
[----:B------:R-:W-:-:S14]  /*0ce0*/  R2UR UR9, R170 ;  /* 0x00000000aa0972ca */ /* 0x000fdc00000e0000 */
[----:B------:R-:W2:Y:S01]  /*0cf0*/  LDCU UR9, c[0x0][UR9+0x2b0] ;  /* 0x00005600090977ac */ /* 0x000ea20008000800 */
[----:B------:R-:W-:Y:S01]  /*0d00*/  NOP ;  /* 0x0000000000007918 */ /* 0x000fe20000000000 */
[----:B------:R-:W-:-:S05]  /*0d10*/  CS2R.32 R170, SR_CgaSize ;  /* 0x0000000000aa7805 */ /* 0x000fca0000008a00 */
[----:B------:R-:W-:-:S05]  /*0d20*/  IMAD R170, R170, -0xa0, RZ ;  /* 0xffffff60aaaa7824 */ /* 0x000fca00078e02ff */
[----:B------:R-:W-:-:S14]  /*0d30*/  R2UR UR7, R170 ;  /* 0x00000000aa0772ca */ /* 0x000fdc00000e0000 */
[----:B------:R-:W3:Y:S01]  /*0d40*/  LDCU UR7, c[0x0][UR7+0x2b4] ;  /* 0x00005680070777ac */ /* 0x000ee20008000800 */
[----:B------:R-:W4:Y:S08]  /*0d50*/  S2UR UR4, SR_CTAID.Y ;  /* 0x00000000000479c3 */ /* 0x000f300000002600 */
[----:B------:R-:W3:Y:S01]  /*0d60*/  LDC R9, c[0x0][0xb24] ;  /* 0x0002c900ff097b82 */ /* 0x000ee20000000800 */
[----:B-1----:R-:W-:-:S02]  /*0d70*/  I2FP.F32.U32 R5, UR5 ;  /* 0x0000000500057c45 */ /* 0x002fc40008201000 */
[----:B------:R-:W-:-:S05]  /*0d80*/  CS2R.32 R3, SR_CgaSize ;  /* 0x0000000000037805 */ /* 0x000fca0000008a00 */
[----:B------:R-:W-:-:S06]  /*0d90*/  IMAD R3, R3, -0xa0, RZ ;  /* 0xffffff6003037824 */ /* 0x000fcc00078e02ff */
[----:B------:R-:W1:Y:S01]  /*0da0*/  LDC R3, c[0x0][R3+0x2a0] ;  /* 0x0000a80003037b82 */ /* 0x000e620000000800 */
[----:B------:R-:W-:Y:S01]  /*0db0*/  MOV R21, UR5 ;  /* 0x0000000500157c02 */ /* 0x000fe20008000f00 */
[----:B--2---:R-:W-:Y:S01]  /*0dc0*/  FMUL R5, R5, UR9 ;  /* 0x0000000905057c20 */ /* 0x004fe20008400000 */
[----:B----4-:R-:W-:Y:S02]  /*0dd0*/  I2FP.F32.U32 R4, UR4 ;  /* 0x0000000400047c45 */ /* 0x010fe40008201000 */
[----:B------:R-:W-:-:S05]  /*0de0*/  CS2R.32 R2, SR_CgaSize ;  /* 0x0000000000027805 */ /* 0x000fca0000008a00 */
[----:B------:R-:W-:-:S06]  /*0df0*/  IMAD R2, R2, -0xa0, RZ ;  /* 0xffffff6002027824 */ /* 0x000fcc00078e02ff */
[----:B------:R-:W2:Y:S01]  /*0e00*/  LDC R2, c[0x0][R2+0x2a4] ;  /* 0x0000a90002027b82 */ /* 0x000ea20000000800 */
[----:B------:R-:W4:Y:S01]  /*0e10*/  F2I.U32.TRUNC.NTZ R170, R5 ;  /* 0x0000000500aa7305 */ /* 0x000f22000020f000 */
[----:B------:R-:W-:Y:S01]  /*0e20*/  MOV R20, UR4 ;  /* 0x0000000400147c02 */ /* 0x000fe20008000f00 */
[----:B---3--:R-:W-:-:S05]  /*0e30*/  FMUL R4, R4, UR7 ;  /* 0x0000000704047c20 */ /* 0x008fca0008400000 */
[----:B------:R-:W-:Y:S01]  /*0e40*/  BAR.SYNC.DEFER_BLOCKING 0x0 ;  /* 0x0000000000007b1d */ /* 0x000fe20000010000 */
[----:B------:R-:W-:-:S05]  /*0e50*/  ISETP.GE.AND P0, PT, R9, 0x1, PT ;  /* 0x000000010900780c */ /* 0x000fca0003f06270 */
[----:B------:R-:W3:Y:S02]  /*0e60*/  F2I.U32.TRUNC.NTZ R147, R4 ;  /* 0x0000000400937305 */ /* 0x000ee4000020f000 */
[----:B------:R-:W2:Y:S01]  /*0e70*/  S2UR UR36, SR_CTAID.Z ;  /* 0x00000000002479c3 */ /* 0x000ea20000002700 */
[----:B----4-:R-:W-:-:S05]  /*0e80*/  IADD3 R170, PT, PT, -R170, RZ, RZ ;  /* 0x000000ffaaaa7210 */ /* 0x010fca0007ffe1ff */
[----:B-1----:R-:W-:Y:S01]  /*0e90*/  IMAD R170, R3, R170, UR5 ;  /* 0x0000000503aa7e24 */ /* 0x002fe2000f8e02aa */
[----:B---3--:R-:W-:-:S05]  /*0ea0*/  IADD3 R147, PT, PT, -R147, RZ, RZ ;  /* 0x000000ff93937210 */ /* 0x008fca0007ffe1ff */
[----:B--2---:R-:W-:Y:S01]  /*0eb0*/  IMAD R147, R2, R147, UR4 ;  /* 0x0000000402937e24 */ /* 0x004fe2000f8e0293 */
[----:B------:R-:W-:Y:S06]  /*0ec0*/  @!P0 BRA `(.L_x_15) ;  /* 0x0000000000b88947 */ /* 0x000fec0003800000 */
[----:B------:R-:W1:Y:S01]  /*0ed0*/  LDC.64 R4, c[0x0][0xb18] ;  /* 0x0002c600ff047b82 */ /* 0x000e620000000a00 */
[----:B------:R-:W-:-:S07]  /*0ee0*/  ISETP.NE.AND P0, PT, R9, 0x1, PT ;  /* 0x000000010900780c */ /* 0x000fce0003f05270 */
[----:B------:R-:W2:Y:S08]  /*0ef0*/  LDC R10, c[0x0][0xb0c] ;  /* 0x0002c300ff0a7b82 */ /* 0x000eb00000000800 */
[----:B------:R-:W3:Y:S08]  /*0f00*/  LDC R11, c[0x0][0x370] ;  /* 0x0000dc00ff0b7b82 */ /* 0x000ef00000000800 */
[----:B------:R-:W4:Y:S01]  /*0f10*/  LDC R12, c[0x0][0x374] ;  /* 0x0000dd00ff0c7b82 */ /* 0x000f220000000800 */
[----:B-1----:R-:W-:-:S07]  /*0f20*/  ISETP.NE.AND P1, PT, R4, 0x1, PT ;  /* 0x000000010400780c */ /* 0x002fce0003f25270 */
[----:B------:R-:W3:Y:S01]  /*0f30*/  LDC.64 R6, c[0x0][0xb10] ;  /* 0x0002c400ff067b82 */ /* 0x000ee20000000a00 */
[----:B--2---:R-:W-:-:S07]  /*0f40*/  ISETP.NE.AND P2, PT, R10, 0x1, PT ;  /* 0x000000010a00780c */ /* 0x004fce0003f45270 */
[----:B------:R-:W1:Y:S08]  /*0f50*/  LDC R8, c[0x0][0xb20] ;  /* 0x0002c800ff087b82 */ /* 0x000e700000000800 */
[----:B------:R-:W2:Y:S01]  /*0f60*/  LDC.64 R2, c[0x0][0xb28] ;  /* 0x0002ca00ff027b82 */ /* 0x000ea20000000a00 */
[----:B----4-:R-:W-:-:S04]  /*0f70*/  IMAD.HI.U32 R13, R12, R5, RZ ;  /* 0x000000050c0d7227 */ /* 0x010fc800078e00ff */
[----:B------:R-:W-:-:S04]  /*0f80*/  IMAD.HI.U32 R5, R20, R5, RZ ;  /* 0x0000000514057227 */ /* 0x000fc800078e00ff */
[----:B---3--:R-:W-:-:S04]  /*0f90*/  IMAD.HI.U32 R14, R11, R6, RZ ;  /* 0x000000060b0e7227 */ /* 0x008fc800078e00ff */
[C---:B------:R-:W-:Y:S01]  /*0fa0*/  IMAD.HI.U32 R16, R21.reuse, R6, RZ ;  /* 0x0000000615107227 */ /* 0x040fe200078e00ff */
[-C--:B------:R-:W-:Y:S02]  /*0fb0*/  @P2 SHF.R.U32.HI R11, RZ, R7.reuse, R14 ;  /* 0x00000007ff0b2219 */ /* 0x080fe4000001160e */
[-C--:B-1----:R-:W-:Y:S02]  /*0fc0*/  @P1 SHF.R.U32.HI R12, RZ, R8.reuse, R13 ;  /* 0x00000008ff0c1219 */ /* 0x082fe4000001160d */
[----:B------:R-:W-:Y:S02]  /*0fd0*/  SHF.R.U32.HI R5, RZ, R8, R5 ;  /* 0x00000008ff057219 */ /* 0x000fe40000011605 */
[----:B------:R-:W-:Y:S02]  /*0fe0*/  SHF.R.U32.HI R16, RZ, R7, R16 ;  /* 0x00000007ff107219 */ /* 0x000fe40000011610 */
[----:B------:R-:W-:Y:S01]  /*0ff0*/  SEL R5, R20, R5, !P1 ;  /* 0x0000000514057207 */ /* 0x000fe20004800000 */
[----:B--2---:R-:W-:Y:S01]  /*1000*/  IMAD.HI.U32 R14, R12, R2, RZ ;  /* 0x000000020c0e7227 */ /* 0x004fe200078e00ff */
[----:B------:R-:W-:-:S02]  /*1010*/  SEL R7, R21, R16, !P2 ;  /* 0x0000001015077207 */ /* 0x000fc40005000000 */
[----:B------:R-:W-:Y:S01]  /*1020*/  IADD3 R13, PT, PT, -R5, RZ, RZ ;  /* 0x000000ff050d7210 */ /* 0x000fe20007ffe1ff */
[----:B------:R-:W-:Y:S01]  /*1030*/  IMAD.HI.U32 R6, R11, R2, RZ ;  /* 0x000000020b067227 */ /* 0x000fe200078e00ff */
[----:B------:R-:W-:-:S03]  /*1040*/  @P0 SHF.R.U32.HI R12, RZ, R3, R14 ;  /* 0x00000003ff0c0219 */ /* 0x000fc6000001160e */
[----:B------:R-:W-:Y:S01]  /*1050*/  IMAD R13, R4, R13, R20 ;  /* 0x0000000d040d7224 */ /* 0x000fe200078e0214 */
[----:B------:R-:W-:Y:S01]  /*1060*/  @P0 SHF.R.U32.HI R11, RZ, R3, R6 ;  /* 0x00000003ff0b0219 */ /* 0x000fe20000011606 */
[----:B------:R-:W-:-:S04]  /*1070*/  IMAD R12, R12, R9, RZ ;  /* 0x000000090c0c7224 */ /* 0x000fc800078e02ff */
[----:B------:R-:W-:Y:S01]  /*1080*/  IMAD R6, R11, R9, RZ ;  /* 0x000000090b067224 */ /* 0x000fe200078e02ff */
[----:B------:R-:W-:-:S04]  /*1090*/  ISETP.GE.AND P1, PT, R5, R12, PT ;  /* 0x0000000c0500720c */ /* 0x000fc80003f26270 */
[----:B------:R-:W-:Y:S01]  /*10a0*/  ISETP.GE.OR P1, PT, R7, R6, P1 ;  /* 0x000000060700720c */ /* 0x000fe20000f26670 */
[----:B------:R-:W-:-:S05]  /*10b0*/  IMAD.HI.U32 R6, R5, R2, RZ ;  /* 0x0000000205067227 */ /* 0x000fca00078e00ff */
[----:B------:R-:W-:-:S04]  /*10c0*/  SHF.R.U32.HI R6, RZ, R3, R6 ;  /* 0x00000003ff067219 */ /* 0x000fc80000011606 */
[----:B------:R-:W-:-:S03]  /*10d0*/  SEL R6, R5, R6, !P0 ;  /* 0x0000000605067207 */ /* 0x000fc60004000000 */
[----:B------:R-:W-:Y:S01]  /*10e0*/  @!P1 IMAD.HI.U32 R8, R7, R2, RZ ;  /* 0x0000000207089227 */ /* 0x000fe200078e00ff */
[----:B------:R-:W-:-:S04]  /*10f0*/  IADD3 R2, PT, PT, -R6, RZ, RZ ;  /* 0x000000ff06027210 */ /* 0x000fc80007ffe1ff */
[----:B------:R-:W-:Y:S01]  /*1100*/  @!P1 SHF.R.U32.HI R8, RZ, R3, R8 ;  /* 0x00000003ff089219 */ /* 0x000fe20000011608 */
[----:B------:R-:W-:-:S03]  /*1110*/  IMAD R2, R9, R2, R5 ;  /* 0x0000000209027224 */ /* 0x000fc600078e0205 */
[----:B------:R-:W-:-:S05]  /*1120*/  @!P1 SEL R3, R7, R8, !P0 ;  /* 0x0000000807039207 */ /* 0x000fca0004000000 */
[--C-:B------:R-:W-:Y:S02]  /*1130*/  @!P1 IMAD.IADD R6, R6, 0x1, -R3.reuse ;  /* 0x0000000106069824 */ /* 0x100fe400078e0a03 */
[----:B------:R-:W-:Y:S01]  /*1140*/  @!P1 IMAD R3, R2, R11, R3 ;  /* 0x0000000b02039224 */ /* 0x000fe200078e0203 */
[----:B------:R-:W-:Y:S01]  /*1150*/  IADD3 R2, PT, PT, -R7, RZ, RZ ;  /* 0x000000ff07027210 */ /* 0x000fe20007ffe1ff */
[----:B------:R-:W-:Y:S02]  /*1160*/  @!P1 IMAD R5, R6, R9, R7 ;  /* 0x0000000906059224 */ /* 0x000fe400078e0207 */
[----:B------:R-:W-:Y:S02]  /*1170*/  @!P1 IMAD.MOV.U32 R7, RZ, RZ, R3 ;  /* 0x000000ffff079224 */ /* 0x000fe400078e0003 */
[----:B------:R-:W-:Y:S02]  /*1180*/  IMAD R2, R10, R2, R21 ;  /* 0x000000020a027224 */ /* 0x000fe400078e0215 */
[----:B------:R-:W-:-:S02]  /*1190*/  IMAD R20, R5, R4, R13 ;  /* 0x0000000405147224 */ /* 0x000fc400078e020d */
[----:B------:R-:W-:Y:S02]  /*11a0*/  IMAD R21, R7, R10, R2 ;  /* 0x0000000a07157224 */ /* 0x000fe400078e0202 */
.L_x_15:
[----:B------:R-:W1:Y:S01]  /*11b0*/  LDCU UR4, c[0x0][0xb30] ;  /* 0x00016600ff0477ac */ /* 0x000e620008000800 */
[----:B------:R-:W2:Y:S08]  /*11c0*/  S2UR UR37, SR_CgaCtaId ;  /* 0x00000000002579c3 */ /* 0x000eb00000008800 */
[----:B------:R-:W3:Y:S01]  /*11d0*/  LDC R72, c[0x0][0xb24] ;  /* 0x0002c900ff487b82 */ /* 0x000ee20000000800 */
[----:B-1----:R-:W-:-:S09]  /*11e0*/  UISETP.NE.AND UP1, UPT, UR4, 0x1, UPT ;  /* 0x000000010400788c */ /* 0x002fd2000bf25270 */
[----:B--2---:R-:W-:Y:S05]  /*11f0*/  BRA.U UP1, `(.L_x_16) ;  /* 0x0000000101407547 */ /* 0x004fea000b800000 */
[----:B------:R-:W1:Y:S08]  /*1200*/  LDC.64 R4, c[0x0][0xb10] ;  /* 0x0002c400ff047b82 */ /* 0x000e700000000a00 */
[----:B------:R-:W2:Y:S08]  /*1210*/  LDC.64 R2, c[0x0][0xb18] ;  /* 0x0002c600ff027b82 */ /* 0x000eb00000000a00 */
[----:B------:R-:W4:Y:S08]  /*1220*/  LDC R6, c[0x0][0xb20] ;  /* 0x0002c800ff067b82 */ /* 0x000f300000000800 */
[----:B------:R-:W3:Y:S01]  /*1230*/  LDC R8, c[0x0][0xb0c] ;  /* 0x0002c300ff087b82 */ /* 0x000ee20000000800 */
[----:B-1----:R-:W-:-:S05]  /*1240*/  IMAD.HI.U32 R4, R21, R4, RZ ;  /* 0x0000000415047227 */ /* 0x002fca00078e00ff */
[----:B------:R-:W-:Y:S01]  /*1250*/  SHF.R.U32.HI R4, RZ, R5, R4 ;  /* 0x00000005ff047219 */ /* 0x000fe20000011604 */
[----:B--2---:R-:W-:Y:S01]  /*1260*/  IMAD.HI.U32 R3, R20, R3, RZ ;  /* 0x0000000314037227 */ /* 0x004fe200078e00ff */
[----:B------:R-:W-:-:S04]  /*1270*/  ISETP.NE.AND P0, PT, R2, 0x1, PT ;  /* 0x000000010200780c */ /* 0x000fc80003f05270 */
[----:B----4-:R-:W-:-:S04]  /*1280*/  SHF.R.U32.HI R3, RZ, R6, R3 ;  /* 0x00000006ff037219 */ /* 0x010fc80000011603 */
[----:B------:R-:W-:Y:S02]  /*1290*/  SEL R3, R20, R3, !P0 ;  /* 0x0000000314037207 */ /* 0x000fe40004000000 */
[----:B---3--:R-:W-:-:S04]  /*12a0*/  ISETP.NE.AND P1, PT, R8, 0x1, PT ;  /* 0x000000010800780c */ /* 0x008fc80003f25270 */
[----:B------:R-:W-:-:S05]  /*12b0*/  SEL R4, R21, R4, !P1 ;  /* 0x0000000415047207 */ /* 0x000fca0004800000 */
[----:B------:R-:W-:Y:S02]  /*12c0*/  IMAD.IADD R5, R3, 0x1, -R4 ;  /* 0x0000000103057824 */ /* 0x000fe400078e0a04 */
[----:B------:R-:W-:Y:S02]  /*12d0*/  IMAD.IADD R3, R4, 0x1, -R3 ;  /* 0x0000000104037824 */ /* 0x000fe400078e0a03 */
[----:B------:R-:W-:Y:S02]  /*12e0*/  IMAD R21, R5, R8, R21 ;  /* 0x0000000805157224 */ /* 0x000fe400078e0215 */
[----:B------:R-:W-:-:S07]  /*12f0*/  IMAD R20, R3, R2, R20 ;  /* 0x0000000203147224 */ /* 0x000fce00078e0214 */
.L_x_16:
[----:B------:R-:W-:Y:S01]  /*1300*/  BAR.SYNC.DEFER_BLOCKING 0x0 ;  /* 0x0000000000007b1d */ /* 0x000fe20000010000 */
[----:B------:R-:W-:Y:S01]  /*1310*/  UISETP.NE.AND UP1, UPT, UR8, 0x2, UPT ;  /* 0x000000020800788c */ /* 0x000fe2000bf25270 */
[----:B------:R-:W-:Y:S02]  /*1320*/  ISETP.NE.OR P5, PT, R0, 0x2, !P5 ;  /* 0x000000020000780c */ /* 0x000fe40006fa5670 */
[----:B------:R-:W-:-:S06]  /*1330*/  LOP3.LUT R2, R185, 0x1f, RZ, 0xc0, !PT ;  /* 0x0000001fb9027812 */ /* 0x000fcc00078ec0ff */
[----:B------:R-:W-:Y:S05]  /*1340*/  BRA.U UP1, `(.L_x_17) ;  /* 0x0000001101387547 */ /* 0x000fea000b800000 */
[----:B------:R-:W1:Y:S01]  /*1350*/  LDCU UR13, c[0x0][0x38c] ;  /* 0x00007180ff0d77ac */ /* 0x000e620008000800 */
[----:B------:R-:W2:Y:S01]  /*1360*/  LDC R9, c[0x0][0x370] ;  /* 0x0000dc00ff097b82 */ /* 0x000ea20000000800 */
[----:B------:R-:W-:Y:S01]  /*1370*/  PLOP3.LUT P1, PT, PT, PT, UP2, 0x80, 0x8 ;  /* 0x000000000008781c */ /* 0x000fe20003f2f028 */
[----:B------:R-:W-:Y:S01]  /*1380*/  IMAD.MOV.U32 R15, RZ, RZ, 0x1 ;  /* 0x00000001ff0f7424 */ /* 0x000fe200078e00ff */
[----:B------:R-:W-:Y:S01]  /*1390*/  ISETP.EQ.OR P4, PT, R2, RZ, P5 ;  /* 0x000000ff0200720c */ /* 0x000fe20002f82670 */
[----:B------:R-:W-:Y:S01]  /*13a0*/  IMAD.MOV.U32 R14, RZ, RZ, RZ ;  /* 0x000000ffff0e7224 */ /* 0x000fe200078e00ff */
[----:B------:R-:W-:Y:S02]  /*13b0*/  PLOP3.LUT P1, PT, P1, PT, PT, 0x8, 0x80 ;  /* 0x000000000080781c */ /* 0x000fe40000f2e170 */
[----:B------:R-:W-:Y:S01]  /*13c0*/  CS2R R12, SRZ ;  /* 0x00000000000c7805 */ /* 0x000fe2000001ff00 */
[----:B------:R-:W-:Y:S01]  /*13d0*/  IMAD.MOV.U32 R10, RZ, RZ, 0x1 ;  /* 0x00000001ff0a7424 */ /* 0x000fe200078e00ff */
[----:B------:R-:W4:Y:S01]  /*13e0*/  LDC R0, c[0x0][0x374] ;  /* 0x0000dd00ff007b82 */ /* 0x000f220000000800 */
[----:B------:R-:W2:Y:S01]  /*13f0*/  LDCU.64 UR22, c[0x0][0x348] ;  /* 0x00006900ff1677ac */ /* 0x000ea20008000a00 */
[----:B------:R-:W-:Y:S01]  /*1400*/  UMOV UR6, URZ ;  /* 0x000000ff00067c82 */ /* 0x000fe20008000000 */
[----:B-1----:R-:W-:-:S04]  /*1410*/  UIADD3 UR5, UPT, UPT, UR13, 0x7f, URZ ;  /* 0x0000007f0d057890 */ /* 0x002fc8000fffe0ff */
[----:B------:R-:W-:-:S04]  /*1420*/  USHF.R.S32.HI UR4, URZ, 0x1f, UR5 ;  /* 0x0000001fff047899 */ /* 0x000fc80008011405 */
[----:B------:R-:W-:-:S04]  /*1430*/  ULEA.HI UR4, UR4, UR5, URZ, 0x7 ;  /* 0x0000000504047291 */ /* 0x000fc8000f8f38ff */
[----:B------:R-:W-:Y:S02]  /*1440*/  USHF.R.S32.HI UR15, URZ, 0x7, UR4 ;  /* 0x00000007ff0f7899 */ /* 0x000fe40008011404 */
[----:B------:R-:W-:Y:S02]  /*1450*/  UIADD3 UR4, UPT, UPT, UR13, -0x1, URZ ;  /* 0xffffffff0d047890 */ /* 0x000fe4000fffe0ff */
[----:B------:R-:W-:Y:S02]  /*1460*/  UISETP.LT.U32.AND UP0, UPT, UR15, 0x3, UPT ;  /* 0x000000030f00788c */ /* 0x000fe4000bf01070 */
[----:B------:R-:W-:Y:S02]  /*1470*/  UISETP.GE.U32.AND UP1, UPT, UR4, -0xff, UPT ;  /* 0xffffff010400788c */ /* 0x000fe4000bf26070 */
[----:B------:R-:W-:Y:S02]  /*1480*/  USEL UR14, UR15, 0x3, UP0 ;  /* 0x000000030f0e7887 */ /* 0x000fe40008000000 */
[----:B------:R-:W-:-:S02]  /*1490*/  UIADD3 UR13, UPT, UPT, UR13, 0xfe, URZ ;  /* 0x000000fe0d0d7890 */ /* 0x000fc4000fffe0ff */
[----:B------:R-:W-:Y:S02]  /*14a0*/  UIADD3 UR5, UPT, UPT, UR14, -0x1, URZ ;  /* 0xffffffff0e057890 */ /* 0x000fe4000fffe0ff */
[----:B------:R-:W-:-:S03]  /*14b0*/  UIADD3 UR7, UPT, UPT, UR15, -UR14, URZ ;  /* 0x8000000e0f077290 */ /* 0x000fc6000fffe0ff */
[----:B------:R-:W-:-:S04]  /*14c0*/  @UP1 UIADD3 UR5, UPT, UPT, UR14, URZ, URZ ;  /* 0x000000ff0e051290 */ /* 0x000fc8000fffe0ff */
[----:B--2---:R-:W-:-:S12]  /*14d0*/  UIADD3 UR5, UPT, UPT, UR5, 0x1, URZ ;  /* 0x0000000105057890 */ /* 0x004fd8000fffe0ff */
.L_x_35:
[----:B------:R-:W-:Y:S01]  /*14e0*/  UISETP.NE.AND UP0, UPT, UR37, URZ, UPT ;  /* 0x000000ff2500728c */ /* 0x000fe2000bf05270 */
[----:B------:R-:W1:Y:S08]  /*14f0*/  S2UR UR37, SR_CgaCtaId ;  /* 0x00000000002579c3 */ /* 0x000e700000008800 */
[----:B------:R-:W-:Y:S05]  /*1500*/  BRA.U UP0, `(.L_x_18) ;  /* 0x0000000100347547 */ /* 0x000fea000b800000 */
[----:B------:R-:W2:Y:S01]  /*1510*/  S2R R2, SR_CgaCtaId ;  /* 0x0000000000027919 */ /* 0x000ea20000008800 */
[----:B------:R-:W-:-:S04]  /*1520*/  MOV R3, 0x400 ;  /* 0x0000040000037802 */ /* 0x000fc80000000f00 */
[----:B--2---:R-:W-:Y:S02]  /*1530*/  LEA R3, R2, R3, 0x18 ;  /* 0x0000000302037211 */ /* 0x004fe400078ec0ff */
[----:B------:R-:W-:-:S03]  /*1540*/  SHF.L.U32 R2, R10, 0x1f, RZ ;  /* 0x0000001f0a027819 */ /* 0x000fc600000006ff */
[----:B------:R-:W-:-:S04]  /*1550*/  IMAD R3, R12, 0x8, R3 ;  /* 0x000000080c037824 */ /* 0x000fc800078e0203 */
[----:B------:R-:W2:Y:S02]  /*1560*/  SYNCS.PHASECHK.TRANS64.TRYWAIT P0, [R3+URZ+0xd0], R2 ;  /* 0x0000d002030075a7 */ /* 0x000ea400080011ff */
[----:B--2---:R-:W-:Y:S05]  /*1570*/  @!P0 BRA `(.L_x_19) ;  /* 0x0000009800688947 */ /* 0x004fea0003800000 */
.L_x_125:
[----:B------:R-:W-:Y:S01]  /*1580*/  VIADD R12, R12, 0x1 ;  /* 0x000000010c0c7836 */ /* 0x000fe20000000000 */
[----:B------:R2:W-:Y:S04]  /*1590*/  SYNCS.ARRIVE.TRANS64.A1T0 RZ, [R3+URZ+0xc0], RZ ;  /* 0x0000c0ff03ff79a7 */ /* 0x0005e800081000ff */
[----:B------:R-:W-:-:S04]  /*15a0*/  ISETP.NE.AND P0, PT, R12, 0x2, PT ;  /* 0x000000020c00780c */ /* 0x000fc80003f05270 */
[----:B------:R-:W-:Y:S02]  /*15b0*/  SEL R12, R12, RZ, P0 ;  /* 0x000000ff0c0c7207 */ /* 0x000fe40000000000 */
[----:B--2---:R-:W-:-:S04]  /*15c0*/  SEL R3, RZ, 0x1, P0 ;  /* 0x00000001ff037807 */ /* 0x004fc80000000000 */
[----:B------:R-:W-:-:S07]  /*15d0*/  LOP3.LUT R10, R10, R3, RZ, 0x3c, !PT ;  /* 0x000000030a0a7212 */ /* 0x000fce00078e3cff */
.L_x_18:
[----:B------:R-:W-:Y:S01]  /*15e0*/  UMOV UR4, 0x400 ;  /* 0x0000040000047882 */ /* 0x000fe20000000000 */
[----:B------:R-:W-:Y:S01]  /*15f0*/  SHF.L.U32 R2, R15, 0x1f, RZ ;  /* 0x0000001f0f027819 */ /* 0x000fe200000006ff */
[----:B-1----:R-:W-:Y:S01]  /*1600*/  ULEA UR4, UR37, UR4, 0x18 ;  /* 0x0000000425047291 */ /* 0x002fe2000f8ec0ff */
[----:B------:R-:W-:Y:S01]  /*1610*/  R2UR UR35, R21 ;  /* 0x00000000152372ca */ /* 0x000fe200000e0000 */
[----:B------:R-:W-:Y:S01]  /*1620*/  UISETP.GE.U32.AND UP0, UPT, UR13, 0xff, UPT ;  /* 0x000000ff0d00788c */ /* 0x000fe2000bf06070 */
[----:B------:R-:W-:Y:S01]  /*1630*/  R2UR UR11, R20 ;  /* 0x00000000140b72ca */ /* 0x000fe200000e0000 */
[----:B------:R-:W-:Y:S01]  /*1640*/  ULEA UR8, UR6, UR4, 0x3 ;  /* 0x0000000406087291 */ /* 0x000fe2000f8e18ff */
[----:B------:R-:W-:-:S08]  /*1650*/  UMOV UR24, URZ ;  /* 0x000000ff00187c82 */ /* 0x000fd00008000000 */
[----:B------:R1:W2:Y:S01]  /*1660*/  SYNCS.PHASECHK.TRANS64.TRYWAIT P0, [UR8+0x18], R2 ;  /* 0x00001802ff0075a7 */ /* 0x0002a20008001108 */
[----:B------:R-:W-:Y:S02]  /*1670*/  USHF.L.U32 UR35, UR35, 0x7, URZ ;  /* 0x0000000723237899 */ /* 0x000fe400080006ff */
[----:B------:R-:W-:Y:S01]  /*1680*/  USHF.L.U32 UR11, UR11, 0x8, URZ ;  /* 0x000000080b0b7899 */ /* 0x000fe200080006ff */
[----:B------:R-:W-:Y:S11]  /*1690*/  BRA.U !UP0, `(.L_x_20) ;  /* 0x0000000108a87547 */ /* 0x000ff6000b800000 */
[----:B------:R-:W-:Y:S01]  /*16a0*/  UMOV UR16, URZ ;  /* 0x000000ff00107c82 */ /* 0x000fe20008000000 */
[----:B------:R-:W-:-:S05]  /*16b0*/  UMOV UR17, UR6 ;  /* 0x0000000600117c82 */ /* 0x000fca0008000000 */
.L_x_25:
[----:B-1----:R-:W-:Y:S01]  /*16c0*/  ULEA UR33, UR17, UR4, 0x3 ;  /* 0x0000000411217291 */ /* 0x002fe2000f8e18ff */
[----:B--2---:R-:W-:Y:S01]  /*16d0*/  @!P5 MOV R3, 0xc000 ;  /* 0x0000c0000003d802 */ /* 0x004fe20000000f00 */
[----:B--2---:R-:W-:Y:S10]  /*16e0*/  @P0 BRA `(.L_x_21) ;  /* 0x00000000000c0947 */ /* 0x004ff40003800000 */
[----:B------:R-:W-:-:S04]  /*16f0*/  SHF.L.U32 R5, R15, 0x1f, RZ ;  /* 0x0000001f0f057819 */ /* 0x000fc800000006ff */
[----:B------:R-:W2:Y:S02]  /*1700*/  SYNCS.PHASECHK.TRANS64.TRYWAIT P0, [UR33+0x18], R5 ;  /* 0x00001805ff0075a7 */ /* 0x000ea40008001121 */
[----:B--2---:R-:W-:Y:S05]  /*1710*/  @!P0 BRA `(.L_x_22) ;  /* 0x0000009800148947 */ /* 0x004fea0003800000 */
.L_x_21:
[----:B------:R2:W-:Y:S01]  /*1720*/  @!P5 SYNCS.ARRIVE.TRANS64 RZ, [UR33], R3 ;  /* 0x00000003ffffd9a7 */ /* 0x0005e20008000021 */
[----:B------:R-:W-:Y:S04]  /*1730*/  BSSY.RECONVERGENT B0, `(.L_x_23) ;  /* 0x0000003000007945 */ /* 0x000fe80003800200 */
[----:B------:R-:W-:Y:S05]  /*1740*/  @P4 BRA `(.L_x_24) ;  /* 0x0000000000044947 */ /* 0x000fea0003800000 */
[----:B------:R-:W-:Y:S05]  /*1750*/  BPT.TRAP 0x1 ;  /* 0x000000040000795c */ /* 0x000fea0000300000 */
.L_x_24:
[----:B------:R-:W-:Y:S05]  /*1760*/  BSYNC.RECONVERGENT B0 ;  /* 0x0000000000007941 */ /* 0x000fea0003800200 */
.L_x_23:
[----:B------:R-:W-:Y:S02]  /*1770*/  UIADD3 UR6, UPT, UPT, UR17, 0x1, URZ ;  /* 0x0000000111067890 */ /* 0x000fe4000fffe0ff */
[----:B------:R-:W-:Y:S02]  /*1780*/  ULEA UR32, UR17, UR4, 0xe ;  /* 0x0000000411207291 */ /* 0x000fe4000f8e70ff */
[----:B------:R-:W-:Y:S02]  /*1790*/  UISETP.NE.AND UP0, UPT, UR6, 0x3, UPT ;  /* 0x000000030600788c */ /* 0x000fe4000bf05270 */
[----:B------:R-:W-:Y:S02]  /*17a0*/  UIADD3 UR26, UP1, UPT, UR22, 0x80, URZ ;  /* 0x00000080161a7890 */ /* 0x000fe4000ff3e0ff */
[----:B------:R-:W-:Y:S02]  /*17b0*/  USEL UR9, URZ, 0x1, UP0 ;  /* 0x00000001ff097887 */ /* 0x000fe40008000000 */
[----:B------:R-:W-:-:S02]  /*17c0*/  USEL UR6, UR6, URZ, UP0 ;  /* 0x000000ff06067287 */ /* 0x000fc40008000000 */
[----:B------:R-:W-:Y:S02]  /*17d0*/  UIADD3 UR20, UP0, UPT, UR22, 0x180, URZ ;  /* 0x0000018016147890 */ /* 0x000fe4000ff1e0ff */
[----:B------:R-:W-:Y:S01]  /*17e0*/  ULEA UR8, UR6, UR4, 0x3 ;  /* 0x0000000406087291 */ /* 0x000fe2000f8e18ff */
[----:B------:R-:W-:Y:S01]  /*17f0*/  LOP3.LUT R15, R15, UR9, RZ, 0x3c, !PT ;  /* 0x000000090f0f7c12 */ /* 0x000fe2000f8e3cff */
[----:B------:R-:W-:Y:S02]  /*1800*/  USHF.L.U32 UR34, UR16, 0x7, URZ ;  /* 0x0000000710227899 */ /* 0x000fe400080006ff */
[----:B------:R-:W-:Y:S01]  /*1810*/  UIADD3.X UR27, UPT, UPT, URZ, UR23, URZ, UP1, !UPT ;  /* 0x00000017ff1b7290 */ /* 0x000fe20008ffe4ff */
[----:B-1----:R-:W-:Y:S01]  /*1820*/  SHF.L.U32 R2, R15, 0x1f, RZ ;  /* 0x0000001f0f027819 */ /* 0x002fe200000006ff */
[----:B------:R-:W-:Y:S02]  /*1830*/  UIADD3 UR32, UPT, UPT, UR32, 0xc400, URZ ;  /* 0x0000c40020207890 */ /* 0x000fe4000fffe0ff */
[----:B------:R-:W-:Y:S01]  /*1840*/  UIADD3.X UR21, UPT, UPT, URZ, UR23, URZ, UP0, !UPT ;  /* 0x00000017ff157290 */ /* 0x000fe200087fe4ff */
[----:B------:R1:W1:Y:S01]  /*1850*/  SYNCS.PHASECHK.TRANS64.TRYWAIT P0, [UR8+0x18], R2 ;  /* 0x00001802ff0075a7 */ /* 0x0002620008001108 */
[----:B------:R-:W-:Y:S01]  /*1860*/  ULEA UR8, UR17, UR4, 0xf ;  /* 0x0000000411087291 */ /* 0x000fe2000f8e78ff */
[----:B------:R-:W-:Y:S01]  /*1870*/  UMOV UR18, 0x0 ;  /* 0x0000000000127882 */ /* 0x000fe20000000000 */
[----:B------:R-:W-:-:S02]  /*1880*/  UMOV UR19, 0x10000000 ;  /* 0x1000000000137882 */ /* 0x000fc40000000000 */
[----:B------:R-:W-:Y:S01]  /*1890*/  UIADD3 UR8, UPT, UPT, UR8, 0x18400, URZ ;  /* 0x0001840008087890 */ /* 0x000fe2000fffe0ff */
[----:B------:R1:W-:Y:S01]  /*18a0*/  UTMALDG.3D [UR32], [UR26], desc[UR18] ;  /* 0x000012201a0075b4 */ /* 0x0003e20008011000 */
[----:B------:R-:W-:Y:S01]  /*18b0*/  UMOV UR12, UR36 ;  /* 0x00000024000c7c82 */ /* 0x000fe20008000000 */
[----:B------:R-:W-:Y:S01]  /*18c0*/  UMOV UR9, UR33 ;  /* 0x0000002100097c82 */ /* 0x000fe20008000000 */
[----:B------:R-:W-:Y:S01]  /*18d0*/  UMOV UR10, UR34 ;  /* 0x00000022000a7c82 */ /* 0x000fe20008000000 */
[----:B------:R-:W-:Y:S01]  /*18e0*/  UIADD3 UR16, UPT, UPT, UR16, 0x1, URZ ;  /* 0x0000000110107890 */ /* 0x000fe2000fffe0ff */
[----:B------:R-:W-:Y:S01]  /*18f0*/  UMOV UR24, UR5 ;  /* 0x0000000500187c82 */ /* 0x000fe20008000000 */
[----:B------:R-:W-:Y:S02]  /*1900*/  UMOV UR17, UR6 ;  /* 0x0000000600117c82 */ /* 0x000fe40008000000 */
[----:B------:R1:W-:Y:S01]  /*1910*/  UTMALDG.3D [UR8], [UR20], desc[UR18] ;  /* 0x00001208140075b4 */ /* 0x0003e20008011000 */
[----:B------:R-:W-:-:S09]  /*1920*/  UISETP.NE.AND UP0, UPT, UR16, UR5, UPT ;  /* 0x000000051000728c */ /* 0x000fd2000bf05270 */
[----:B------:R-:W-:Y:S05]  /*1930*/  BRA.U UP0, `(.L_x_25) ;  /* 0xfffffffd00607547 */ /* 0x000fea000b83ffff */
.L_x_20:
[----:B-1----:R-:W-:Y:S01]  /*1940*/  ULEA UR8, UR6, UR4, 0x3 ;  /* 0x0000000406087291 */ /* 0x002fe2000f8e18ff */
[----:B------:R-:W-:Y:S01]  /*1950*/  SHF.L.U32 R2, R15, 0x1f, RZ ;  /* 0x0000001f0f027819 */ /* 0x000fe200000006ff */
[----:B------:R-:W-:Y:S01]  /*1960*/  @!P1 SYNCS.ARRIVE.TRANS64.A1T0 RZ, [UR4+0x78], RZ ;  /* 0x000078ffffff99a7 */ /* 0x000fe20008100004 */
[----:B------:R-:W-:-:S06]  /*1970*/  UISETP.GT.AND UP0, UPT, UR15, UR14, UPT ;  /* 0x0000000e0f00728c */ /* 0x000fcc000bf04270 */
[----:B--2---:R1:W2:Y:S03]  /*1980*/  SYNCS.PHASECHK.TRANS64.TRYWAIT P0, [UR8+0x18], R2 ;  /* 0x00001802ff0075a7 */ /* 0x0042a60008001108 */
[----:B------:R-:W-:Y:S05]  /*1990*/  BRA.U !UP0, `(.L_x_26) ;  /* 0x0000000108ac7547 */ /* 0x000fea000b800000 */
[----:B------:R-:W-:Y:S01]  /*19a0*/  UIADD3 UR21, UPT, UPT, UR7, UR24, URZ ;  /* 0x0000001807157290 */ /* 0x000fe2000fffe0ff */
[----:B------:R-:W-:-:S11]  /*19b0*/  UMOV UR25, UR6 ;  /* 0x0000000600197c82 */ /* 0x000fd60008000000 */
.L_x_31:
[----:B-1----:R-:W-:Y:S01]  /*19c0*/  ULEA UR17, UR25, UR4, 0x3 ;  /* 0x0000000419117291 */ /* 0x002fe2000f8e18ff */
[----:B--2---:R-:W-:Y:S01]  /*19d0*/  @!P5 MOV R3, 0xc000 ;  /* 0x0000c0000003d802 */ /* 0x004fe20000000f00 */
[----:B--2---:R-:W-:Y:S10]  /*19e0*/  @P0 BRA `(.L_x_27) ;  /* 0x00000000000c0947 */ /* 0x004ff40003800000 */
[----:B------:R-:W-:-:S04]  /*19f0*/  SHF.L.U32 R5, R15, 0x1f, RZ ;  /* 0x0000001f0f057819 */ /* 0x000fc800000006ff */
[----:B------:R-:W2:Y:S02]  /*1a00*/  SYNCS.PHASECHK.TRANS64.TRYWAIT P0, [UR17+0x18], R5 ;  /* 0x00001805ff0075a7 */ /* 0x000ea40008001111 */
[----:B--2---:R-:W-:Y:S05]  /*1a10*/  @!P0 BRA `(.L_x_28) ;  /* 0x00000094006c8947 */ /* 0x004fea0003800000 */
.L_x_27:
[----:B------:R2:W-:Y:S01]  /*1a20*/  @!P5 SYNCS.ARRIVE.TRANS64 RZ, [UR17], R3 ;  /* 0x00000003ffffd9a7 */ /* 0x0005e20008000011 */
[----:B------:R-:W-:Y:S04]  /*1a30*/  BSSY.RECONVERGENT B0, `(.L_x_29) ;  /* 0x0000003000007945 */ /* 0x000fe80003800200 */
[----:B------:R-:W-:Y:S05]  /*1a40*/  @P4 BRA `(.L_x_30) ;  /* 0x0000000000044947 */ /* 0x000fea0003800000 */
[----:B------:R-:W-:Y:S05]  /*1a50*/  BPT.TRAP 0x1 ;  /* 0x000000040000795c */ /* 0x000fea0000300000 */
.L_x_30:
[----:B------:R-:W-:Y:S05]  /*1a60*/  BSYNC.RECONVERGENT B0 ;  /* 0x0000000000007941 */ /* 0x000fea0003800200 */
.L_x_29:
        /* <DEDUP_REMOVED lines=10> */
[----:B------:R-:W-:Y:S01]  /*1b10*/  UIADD3 UR16, UPT, UPT, UR16, 0xc400, URZ ;  /* 0x0000c40010107890 */ /* 0x000fe2000fffe0ff */
[----:B-1----:R-:W-:Y:S01]  /*1b20*/  SHF.L.U32 R2, R15, 0x1f, RZ ;  /* 0x0000001f0f027819 */ /* 0x002fe200000006ff */
[----:B------:R-:W-:Y:S02]  /*1b30*/  UIADD3.X UR31, UPT, UPT, URZ, UR23, URZ, UP1, !UPT ;  /* 0x00000017ff1f7290 */ /* 0x000fe40008ffe4ff */
[----:B------:R-:W-:Y:S01]  /*1b40*/  UIADD3.X UR29, UPT, UPT, URZ, UR23, URZ, UP0, !UPT ;  /* 0x00000017ff1d7290 */ /* 0x000fe200087fe4ff */
[----:B------:R1:W1:Y:S01]  /*1b50*/  SYNCS.PHASECHK.TRANS64.TRYWAIT P0, [UR8+0x18], R2 ;  /* 0x00001802ff0075a7 */ /* 0x0002620008001108 */
[----:B------:R-:W-:Y:S01]  /*1b60*/  ULEA UR8, UR25, UR4, 0xf ;  /* 0x0000000419087291 */ /* 0x000fe2000f8e78ff */
[----:B------:R-:W-:Y:S01]  /*1b70*/  UMOV UR26, 0x0 ;  /* 0x00000000001a7882 */ /* 0x000fe20000000000 */
[----:B------:R-:W-:-:S02]  /*1b80*/  UMOV UR27, 0x10000000 ;  /* 0x10000000001b7882 */ /* 0x000fc40000000000 */
[----:B------:R-:W-:Y:S01]  /*1b90*/  UIADD3 UR8, UPT, UPT, UR8, 0x18400, URZ ;  /* 0x0001840008087890 */ /* 0x000fe2000fffe0ff */
[----:B------:R-:W-:Y:S01]  /*1ba0*/  UMOV UR19, UR35 ;  /* 0x0000002300137c82 */ /* 0x000fe20008000000 */
[----:B------:R-:W-:Y:S01]  /*1bb0*/  UMOV UR20, UR36 ;  /* 0x0000002400147c82 */ /* 0x000fe20008000000 */
[----:B------:R-:W-:Y:S01]  /*1bc0*/  UMOV UR12, UR36 ;  /* 0x00000024000c7c82 */ /* 0x000fe20008000000 */
[----:B------:R-:W-:Y:S01]  /*1bd0*/  UMOV UR9, UR17 ;  /* 0x0000001100097c82 */ /* 0x000fe20008000000 */
[----:B------:R-:W-:Y:S01]  /*1be0*/  UMOV UR10, UR18 ;  /* 0x00000012000a7c82 */ /* 0x000fe20008000000 */
[----:B------:R1:W-:Y:S01]  /*1bf0*/  UTMALDG.3D [UR16], [UR30], desc[UR26] ;  /* 0x00001a101e0075b4 */ /* 0x0003e20008011000 */
[----:B------:R-:W-:Y:S01]  /*1c00*/  UIADD3 UR24, UPT, UPT, UR24, 0x1, URZ ;  /* 0x0000000118187890 */ /* 0x000fe2000fffe0ff */
[----:B------:R-:W-:-:S03]  /*1c10*/  UMOV UR25, UR6 ;  /* 0x0000000600197c82 */ /* 0x000fc60008000000 */
[----:B------:R-:W-:Y:S01]  /*1c20*/  UISETP.NE.AND UP0, UPT, UR24, UR21, UPT ;  /* 0x000000151800728c */ /* 0x000fe2000bf05270 */
[----:B------:R1:W-:Y:S08]  /*1c30*/  UTMALDG.3D [UR8], [UR28], desc[UR26] ;  /* 0x00001a081c0075b4 */ /* 0x0003f00008011000 */
[----:B------:R-:W-:Y:S05]  /*1c40*/  BRA.U UP0, `(.L_x_31) ;  /* 0xfffffffd005c7547 */ /* 0x000fea000b83ffff */
.L_x_26:
[C---:B-1----:R-:W-:Y:S01]  /*1c50*/  LEA R2, R14.reuse, UR4, 0x3 ;  /* 0x000000040e027c11 */ /* 0x042fe2000f8e18ff */
[----:B------:R-:W-:Y:S01]  /*1c60*/  NOP ;  /* 0x0000000000007918 */ /* 0x000fe20000000000 */
[----:B--2---:R-:W-:Y:S02]  /*1c70*/  SHF.L.U32 R3, R13, 0x1f, RZ ;  /* 0x0000001f0d037819 */ /* 0x004fe400000006ff */
[----:B------:R-:W-:Y:S02]  /*1c80*/  LEA R4, R14, UR4, 0x4 ;  /* 0x000000040e047c11 */ /* 0x000fe4000f8e20ff */
[----:B------:R-:W1:Y:S02]  /*1c90*/  SYNCS.PHASECHK.TRANS64.TRYWAIT P0, [R2+URZ+0x80], R3 ;  /* 0x00008003020075a7 */ /* 0x000e6400080011ff */
[----:B-1----:R-:W-:Y:S05]  /*1ca0*/  @!P0 BRA `(.L_x_32) ;  /* 0x0000009000e08947 */ /* 0x002fea0003800000 */
.L_x_128:
[----:B------:R-:W2:Y:S01]  /*1cb0*/  LDS.128 R4, [R4+0xf0] ;  /* 0x0000f00004047984 */ /* 0x000ea20000000c00 */
[----:B---3--:R-:W-:Y:S01]  /*1cc0*/  ISETP.GE.AND P0, PT, R72, 0x1, PT ;  /* 0x000000014800780c */ /* 0x008fe20003f06270 */
[----:B-1----:R-:W-:Y:S01]  /*1cd0*/  VIADD R2, R2, 0x90 ;  /* 0x0000009002027836 */ /* 0x002fe20000000000 */
[----:B------:R-:W-:Y:S01]  /*1ce0*/  @!PT LDS RZ, [RZ] ;  /* 0x00000000fffff984 */ /* 0x000fe20000000800 */
[----:B------:R-:W-:Y:S01]  /*1cf0*/  @!PT LDS RZ, [RZ] ;  /* 0x00000000fffff984 */ /* 0x000fe20000000800 */
[----:B------:R-:W-:Y:S01]  /*1d00*/  @!PT LDS RZ, [RZ] ;  /* 0x00000000fffff984 */ /* 0x000fe20000000800 */
[----:B------:R-:W-:Y:S01]  /*1d10*/  @!PT LDS RZ, [RZ] ;  /* 0x00000000fffff984 */ /* 0x000fe20000000800 */
[----:B------:R1:W-:Y:S06]  /*1d20*/  MEMBAR.ALL.CTA ;  /* 0x0000000000007992 */ /* 0x0003ec0000008000 */
[----:B-1----:R-:W1:Y:S01]  /*1d30*/  FENCE.VIEW.ASYNC.S ;  /* 0x00000000000073c6 */ /* 0x002e620000000000 */
[----:B------:R-:W-:-:S04]  /*1d40*/  PRMT R2, RZ, 0x654, R2 ;  /* 0x00000654ff027816 */ /* 0x000fc80000000002 */
[----:B-1----:R1:W-:Y:S01]  /*1d50*/  SYNCS.ARRIVE.TRANS64.RED.A1T0 RZ, [R2+URZ], RZ ;  /* 0x000000ff02ff79a7 */ /* 0x0023e200081004ff */
[----:B--2---:R-:W-:-:S13]  /*1d60*/  LOP3.LUT P2, RZ, R6, 0x1, RZ, 0xc0, !PT ;  /* 0x0000000106ff7812 */ /* 0x004fda000784c0ff */
[----:B------:R-:W-:Y:S01]  /*1d70*/  @P2 SHF.R.U32.HI R3, RZ, 0x10, R5 ;  /* 0x00000010ff032819 */ /* 0x000fe20000011605 */
[----:B------:R-:W-:Y:S01]  /*1d80*/  VOTEU.ANY UP0, P2 ;  /* 0x0000000000ff7886 */ /* 0x000fe20001000100 */
[----:B------:R-:W-:Y:S02]  /*1d90*/  @P2 MOV R11, R4 ;  /* 0x00000004000b2202 */ /* 0x000fe40000000f00 */
[----:B------:R-:W-:Y:S02]  /*1da0*/  @P2 R2UR.BROADCAST UR8, R3 ;  /* 0x00000000030822ca */ /* 0x000fe400008e0000 */
[----:B------:R-:W-:-:S11]  /*1db0*/  @P2 LOP3.LUT R8, R5, 0xffff, RZ, 0xc0, !PT ;  /* 0x0000ffff05082812 */ /* 0x000fd600078ec0ff */
[----:B------:R-:W-:Y:S01]  /*1dc0*/  @UP0 UMOV UR36, UR8 ;  /* 0x0000000800240c82 */ /* 0x000fe20008000000 */
[----:B-1----:R-:W-:Y:S05]  /*1dd0*/  @!P0 BRA `(.L_x_33) ;  /* 0x0000000000b88947 */ /* 0x002fea0003800000 */
[----:B------:R-:W4:Y:S01]  /*1de0*/  LDC.64 R4, c[0x0][0xb18] ;  /* 0x0002c600ff047b82 */ /* 0x000f220000000a00 */
[----:B------:R-:W-:-:S07]  /*1df0*/  ISETP.NE.AND P3, PT, R72, 0x1, PT ;  /* 0x000000014800780c */ /* 0x000fce0003f65270 */
[----:B------:R-:W1:Y:S08]  /*1e00*/  LDC.64 R6, c[0x0][0xb10] ;  /* 0x0002c400ff067b82 */ /* 0x000e700000000a00 */
[----:B------:R-:W2:Y:S08]  /*1e10*/  LDC R16, c[0x0][0xb20] ;  /* 0x0002c800ff107b82 */ /* 0x000eb00000000800 */
[----:B------:R-:W3:Y:S01]  /*1e20*/  LDC R18, c[0x0][0xb0c] ;  /* 0x0002c300ff127b82 */ /* 0x000ee20000000800 */
[----:B----4-:R-:W-:Y:S01]  /*1e30*/  IMAD.HI.U32 R17, R0, R5, RZ ;  /* 0x0000000500117227 */ /* 0x010fe200078e00ff */
[----:B------:R-:W-:-:S03]  /*1e40*/  ISETP.NE.AND P0, PT, R4, 0x1, PT ;  /* 0x000000010400780c */ /* 0x000fc60003f05270 */
[----:B------:R-:W-:-:S03]  /*1e50*/  IMAD.HI.U32 R5, R8, R5, RZ ;  /* 0x0000000508057227 */ /* 0x000fc600078e00ff */
[----:B------:R-:W4:Y:S01]  /*1e60*/  LDC.64 R2, c[0x0][0xb28] ;  /* 0x0002ca00ff027b82 */ /* 0x000f220000000a00 */
[----:B-1----:R-:W-:-:S04]  /*1e70*/  IMAD.HI.U32 R20, R9, R6, RZ ;  /* 0x0000000609147227 */ /* 0x002fc800078e00ff */
[----:B------:R-:W-:Y:S01]  /*1e80*/  IMAD.HI.U32 R22, R11, R6, RZ ;  /* 0x000000060b167227 */ /* 0x000fe200078e00ff */
[----:B------:R-:W-:Y:S02]  /*1e90*/  SHF.R.U32.HI R20, RZ, R7, R20 ;  /* 0x00000007ff147219 */ /* 0x000fe40000011614 */
[-C--:B--2---:R-:W-:Y:S02]  /*1ea0*/  SHF.R.U32.HI R17, RZ, R16.reuse, R17 ;  /* 0x00000010ff117219 */ /* 0x084fe40000011611 */
[----:B------:R-:W-:Y:S02]  /*1eb0*/  SHF.R.U32.HI R5, RZ, R16, R5 ;  /* 0x00000010ff057219 */ /* 0x000fe40000011605 */
[----:B------:R-:W-:Y:S02]  /*1ec0*/  SEL R17, R0, R17, !P0 ;  /* 0x0000001100117207 */ /* 0x000fe40004000000 */
[----:B------:R-:W-:Y:S02]  /*1ed0*/  SHF.R.U32.HI R22, RZ, R7, R22 ;  /* 0x00000007ff167219 */ /* 0x000fe40000011616 */
[----:B---3--:R-:W-:-:S02]  /*1ee0*/  ISETP.NE.AND P1, PT, R18, 0x1, PT ;  /* 0x000000011200780c */ /* 0x008fc40003f25270 */
[----:B------:R-:W-:Y:S02]  /*1ef0*/  SEL R5, R8, R5, !P0 ;  /* 0x0000000508057207 */ /* 0x000fe40004000000 */
[----:B------:R-:W-:Y:S02]  /*1f00*/  SEL R19, R9, R20, !P1 ;  /* 0x0000001409137207 */ /* 0x000fe40004800000 */
[----:B------:R-:W-:Y:S01]  /*1f10*/  SEL R7, R11, R22, !P1 ;  /* 0x000000160b077207 */ /* 0x000fe20004800000 */
[----:B----4-:R-:W-:-:S04]  /*1f20*/  IMAD.HI.U32 R20, R17, R2, RZ ;  /* 0x0000000211147227 */ /* 0x010fc800078e00ff */
[----:B------:R-:W-:Y:S01]  /*1f30*/  IMAD.HI.U32 R6, R19, R2, RZ ;  /* 0x0000000213067227 */ /* 0x000fe200078e00ff */
[----:B------:R-:W-:-:S04]  /*1f40*/  @P3 SHF.R.U32.HI R17, RZ, R3, R20 ;  /* 0x00000003ff113219 */ /* 0x000fc80000011614 */
[----:B------:R-:W-:Y:S01]  /*1f50*/  @P3 SHF.R.U32.HI R19, RZ, R3, R6 ;  /* 0x00000003ff133219 */ /* 0x000fe20000011606 */
[----:B------:R-:W-:-:S04]  /*1f60*/  IMAD R17, R72, R17, RZ ;  /* 0x0000001148117224 */ /* 0x000fc800078e02ff */
[----:B------:R-:W-:Y:S01]  /*1f70*/  IMAD R6, R72, R19, RZ ;  /* 0x0000001348067224 */ /* 0x000fe200078e02ff */
[C---:B------:R-:W-:Y:S02]  /*1f80*/  ISETP.GE.AND P0, PT, R5.reuse, R17, PT ;  /* 0x000000110500720c */ /* 0x040fe40003f06270 */
[----:B------:R-:W-:Y:S02]  /*1f90*/  IADD3 R17, PT, PT, -R5, RZ, RZ ;  /* 0x000000ff05117210 */ /* 0x000fe40007ffe1ff */
[----:B------:R-:W-:Y:S01]  /*1fa0*/  ISETP.GE.OR P0, PT, R7, R6, P0 ;  /* 0x000000060700720c */ /* 0x000fe20000706670 */
[----:B------:R-:W-:-:S04]  /*1fb0*/  IMAD.HI.U32 R6, R5, R2, RZ ;  /* 0x0000000205067227 */ /* 0x000fc800078e00ff */
[----:B------:R-:W-:Y:S01]  /*1fc0*/  IMAD R8, R4, R17, R8 ;  /* 0x0000001104087224 */ /* 0x000fe200078e0208 */
[----:B------:R-:W-:-:S04]  /*1fd0*/  SHF.R.U32.HI R6, RZ, R3, R6 ;  /* 0x00000003ff067219 */ /* 0x000fc80000011606 */
[----:B------:R-:W-:-:S03]  /*1fe0*/  SEL R6, R5, R6, !P3 ;  /* 0x0000000605067207 */ /* 0x000fc60005800000 */
[----:B------:R-:W-:-:S04]  /*1ff0*/  @!P0 IMAD.HI.U32 R16, R7, R2, RZ ;  /* 0x0000000207108227 */ /* 0x000fc800078e00ff */
[----:B------:R-:W-:Y:S01]  /*2000*/  IMAD.MOV R2, RZ, RZ, -R6 ;  /* 0x000000ffff027224 */ /* 0x000fe200078e0a06 */
[----:B------:R-:W-:-:S03]  /*2010*/  @!P0 SHF.R.U32.HI R16, RZ, R3, R16 ;  /* 0x00000003ff108219 */ /* 0x000fc60000011610 */
[----:B------:R-:W-:Y:S01]  /*2020*/  IMAD R2, R72, R2, R5 ;  /* 0x0000000248027224 */ /* 0x000fe200078e0205 */
        /* <DEDUP_REMOVED lines=9> */
.L_x_33:
[----:B------:R-:W1:Y:S02]  /*20c0*/  LDCU UR8, c[0x0][0xb30] ;  /* 0x00016600ff0877ac */ /* 0x000e640008000800 */
[----:B-1----:R-:W-:-:S09]  /*20d0*/  UISETP.NE.AND UP0, UPT, UR8, 0x1, UPT ;  /* 0x000000010800788c */ /* 0x002fd2000bf05270 */
[----:B------:R-:W-:Y:S05]  /*20e0*/  BRA.U UP0, `(.L_x_34) ;  /* 0x0000000100407547 */ /* 0x000fea000b800000 */
[----:B------:R-:W1:Y:S08]  /*20f0*/  LDC.64 R4, c[0x0][0xb10] ;  /* 0x0002c400ff047b82 */ /* 0x000e700000000a00 */
[----:B------:R-:W2:Y:S08]  /*2100*/  LDC.64 R2, c[0x0][0xb18] ;  /* 0x0002c600ff027b82 */ /* 0x000eb00000000a00 */
[----:B------:R-:W3:Y:S08]  /*2110*/  LDC R6, c[0x0][0xb20] ;  /* 0x0002c800ff067b82 */ /* 0x000ef00000000800 */
[----:B------:R-:W4:Y:S01]  /*2120*/  LDC R16, c[0x0][0xb0c] ;  /* 0x0002c300ff107b82 */ /* 0x000f220000000800 */
[----:B-1----:R-:W-:-:S05]  /*2130*/  IMAD.HI.U32 R4, R11, R4, RZ ;  /* 0x000000040b047227 */ /* 0x002fca00078e00ff */
[----:B------:R-:W-:Y:S01]  /*2140*/  SHF.R.U32.HI R4, RZ, R5, R4 ;  /* 0x00000005ff047219 */ /* 0x000fe20000011604 */
[----:B--2---:R-:W-:Y:S01]  /*2150*/  IMAD.HI.U32 R3, R8, R3, RZ ;  /* 0x0000000308037227 */ /* 0x004fe200078e00ff */
[----:B------:R-:W-:-:S04]  /*2160*/  ISETP.NE.AND P0, PT, R2, 0x1, PT ;  /* 0x000000010200780c */ /* 0x000fc80003f05270 */
[----:B---3--:R-:W-:-:S04]  /*2170*/  SHF.R.U32.HI R3, RZ, R6, R3 ;  /* 0x00000006ff037219 */ /* 0x008fc80000011603 */
[----:B------:R-:W-:Y:S02]  /*2180*/  SEL R3, R8, R3, !P0 ;  /* 0x0000000308037207 */ /* 0x000fe40004000000 */
[----:B----4-:R-:W-:-:S04]  /*2190*/  ISETP.NE.AND P1, PT, R16, 0x1, PT ;  /* 0x000000011000780c */ /* 0x010fc80003f25270 */
[----:B------:R-:W-:-:S05]  /*21a0*/  SEL R4, R11, R4, !P1 ;  /* 0x000000040b047207 */ /* 0x000fca0004800000 */
[----:B------:R-:W-:Y:S02]  /*21b0*/  IMAD.IADD R5, R3, 0x1, -R4 ;  /* 0x0000000103057824 */ /* 0x000fe400078e0a04 */
[----:B------:R-:W-:Y:S02]  /*21c0*/  IMAD.IADD R3, R4, 0x1, -R3 ;  /* 0x0000000104037824 */ /* 0x000fe400078e0a03 */
[----:B------:R-:W-:Y:S02]  /*21d0*/  IMAD R11, R5, R16, R11 ;  /* 0x00000010050b7224 */ /* 0x000fe400078e020b */
[----:B------:R-:W-:-:S07]  /*21e0*/  IMAD R8, R3, R2, R8 ;  /* 0x0000000203087224 */ /* 0x000fce00078e0208 */
.L_x_34:
[----:B------:R-:W-:Y:S01]  /*21f0*/  VIADD R14, R14, 0x1 ;  /* 0x000000010e0e7836 */ /* 0x000fe20000000000 */
[----:B------:R-:W-:Y:S01]  /*2200*/  PLOP3.LUT P1, PT, PT, PT, PT, 0x80, 0x8 ;  /* 0x000000000008781c */ /* 0x000fe20003f2f070 */
[----:B------:R-:W-:Y:S02]  /*2210*/  IMAD.IADD R21, R11, 0x1, R170 ;  /* 0x000000010b157824 */ /* 0x000fe400078e02aa */
[----:B------:R-:W-:Y:S01]  /*2220*/  IMAD.IADD R20, R8, 0x1, R147 ;  /* 0x0000000108147824 */ /* 0x000fe200078e0293 */
[----:B------:R-:W-:-:S04]  /*2230*/  ISETP.NE.AND P0, PT, R14, 0x2, PT ;  /* 0x000000020e00780c */ /* 0x000fc80003f05270 */
[----:B------:R-:W-:Y:S02]  /*2240*/  SEL R2, RZ, 0x1, P0 ;  /* 0x00000001ff027807 */ /* 0x000fe40000000000 */
[----:B------:R-:W-:Y:S02]  /*2250*/  SEL R14, R14, RZ, P0 ;  /* 0x000000ff0e0e7207 */ /* 0x000fe40000000000 */
[----:B------:R-:W-:Y:S01]  /*2260*/  LOP3.LUT R13, R13, R2, RZ, 0x3c, !PT ;  /* 0x000000020d0d7212 */ /* 0x000fe200078e3cff */
[----:B------:R-:W-:Y:S06]  /*2270*/  @P2 BRA `(.L_x_35) ;  /* 0xfffffff000982947 */ /* 0x000fec000383ffff */
[----:B------:R-:W-:Y:S01]  /*2280*/  UIADD3 UR4, UPT, UPT, UR4, 0x18, URZ ;  /* 0x0000001804047890 */ /* 0x000fe2000fffe0ff */
[----:B------:R-:W-:-:S03]  /*2290*/  SHF.L.U32 R3, R15, 0x1f, RZ ;  /* 0x0000001f0f037819 */ /* 0x000fc600000006ff */
[----:B------:R-:W-:-:S09]  /*22a0*/  ULEA UR5, UR6, UR4, 0x3 ;  /* 0x0000000406057291 */ /* 0x000fd2000f8e18ff */
[----:B------:R-:W1:Y:S02]  /*22b0*/  SYNCS.PHASECHK.TRANS64.TRYWAIT P0, [UR5], R3 ;  /* 0x00000003ff0075a7 */ /* 0x000e640008001105 */
[----:B-1----:R-:W-:Y:S05]  /*22c0*/  @!P0 BRA `(.L_x_36) ;  /* 0x0000008c006c8947 */ /* 0x002fea0003800000 */
.L_x_130:
[----:B------:R-:W-:-:S04]  /*22d0*/  UIADD3 UR6, UPT, UPT, UR6, 0x1, URZ ;  /* 0x0000000106067890 */ /* 0x000fc8000fffe0ff */
[----:B------:R-:W-:-:S04]  /*22e0*/  UISETP.NE.AND UP0, UPT, UR6, 0x3, UPT ;  /* 0x000000030600788c */ /* 0x000fc8000bf05270 */
[----:B------:R-:W-:Y:S02]  /*22f0*/  USEL UR7, URZ, 0x1, UP0 ;  /* 0x00000001ff077887 */ /* 0x000fe40008000000 */
[----:B------:R-:W-:-:S04]  /*2300*/  USEL UR6, UR6, URZ, UP0 ;  /* 0x000000ff06067287 */ /* 0x000fc80008000000 */
[----:B------:R-:W-:Y:S01]  /*2310*/  ULEA UR5, UR6, UR4, 0x3 ;  /* 0x0000000406057291 */ /* 0x000fe2000f8e18ff */
[----:B------:R-:W-:-:S04]  /*2320*/  LOP3.LUT R15, R15, UR7, RZ, 0x3c, !PT ;  /* 0x000000070f0f7c12 */ /* 0x000fc8000f8e3cff */
[----:B-1----:R-:W-:-:S04]  /*2330*/  SHF.L.U32 R3, R15, 0x1f, RZ ;  /* 0x0000001f0f037819 */ /* 0x002fc800000006ff */
[----:B------:R-:W1:Y:S02]  /*2340*/  SYNCS.PHASECHK.TRANS64.TRYWAIT P0, [UR5], R3 ;  /* 0x00000003ff0075a7 */ /* 0x000e640008001105 */
[----:B-1----:R-:W-:Y:S05]  /*2350*/  @!P0 BRA `(.L_x_37) ;  /* 0x0000008c00608947 */ /* 0x002fea0003800000 */
.L_x_132:
[----:B------:R-:W-:-:S04]  /*2360*/  UIADD3 UR6, UPT, UPT, UR6, 0x1, URZ ;  /* 0x0000000106067890 */ /* 0x000fc8000fffe0ff */
[----:B------:R-:W-:-:S04]  /*2370*/  UISETP.NE.AND UP0, UPT, UR6, 0x3, UPT ;  /* 0x000000030600788c */ /* 0x000fc8000bf05270 */
[----:B------:R-:W-:Y:S02]  /*2380*/  USEL UR5, URZ, 0x1, UP0 ;  /* 0x00000001ff057887 */ /* 0x000fe40008000000 */
[----:B------:R-:W-:-:S04]  /*2390*/  USEL UR6, UR6, URZ, UP0 ;  /* 0x000000ff06067287 */ /* 0x000fc80008000000 */
[----:B------:R-:W-:Y:S01]  /*23a0*/  ULEA UR6, UR6, UR4, 0x3 ;  /* 0x0000000406067291 */ /* 0x000fe2000f8e18ff */
[----:B-1----:R-:W-:-:S04]  /*23b0*/  LOP3.LUT R3, R15, UR5, RZ, 0x3c, !PT ;  /* 0x000000050f037c12 */ /* 0x002fc8000f8e3cff */
[----:B------:R-:W-:Y:S01]  /*23c0*/  SHF.L.U32 R3, R3, 0x1f, RZ ;  /* 0x0000001f03037819 */ /* 0x000fe200000006ff */
[----:B----4-:R-:W-:-:S07]  /*23d0*/  IMAD.U32 R0, RZ, RZ, UR6 ;  /* 0x00000006ff007e24 */ /* 0x010fce000f8e00ff */
.L_x_38:
[----:B-1----:R1:W2:Y:S02]  /*23e0*/  SYNCS.PHASECHK.TRANS64.TRYWAIT P0, [R0+URZ], R3 ;  /* 0x00000003000075a7 */ /* 0x0022a400080011ff */
[----:B--2---:R-:W-:Y:S05]  /*23f0*/  @!P0 NANOSLEEP.SYNCS 0x989680 ;  /* 0x009896800000895d */ /* 0x004fea0003900000 */
[----:B------:R-:W2:Y:S02]  /*2400*/  @!P0 SYNCS.PHASECHK.TRANS64 P0, [R0+URZ], R3 ;  /* 0x00000003000085a7 */ /* 0x000ea400080010ff */
[----:B--2---:R-:W-:Y:S05]  /*2410*/  @P0 EXIT ;  /* 0x000000000000094d */ /* 0x004fea0003800000 */
[----:B------:R-:W-:Y:S05]  /*2420*/  BRA `(.L_x_38) ;  /* 0xfffffffc00ec7947 */ /* 0x000fea000383ffff */
.L_x_17:
[----:B------:R-:W-:-:S04]  /*2430*/  UISETP.NE.AND UP1, UPT, UR37, URZ, UPT ;  /* 0x000000ff2500728c */ /* 0x000fc8000bf25270 */
[----:B------:R-:W-:-:S09]  /*2440*/  UISETP.NE.OR UP1, UPT, UR8, 0x1, UP1 ;  /* 0x000000010800788c */ /* 0x000fd20008f25670 */
[----:B------:R-:W-:Y:S05]  /*2450*/  BRA.U UP1, `(.L_x_39) ;  /* 0x0000000501487547 */ /* 0x000fea000b800000 */
[----:B------:R-:W-:Y:S01]  /*2460*/  ISETP.NE.AND P2, PT, R2, RZ, PT ;  /* 0x000000ff0200720c */ /* 0x000fe20003f45270 */
[----:B------:R-:W-:Y:S01]  /*2470*/  IMAD.MOV.U32 R12, RZ, RZ, 0x1 ;  /* 0x00000001ff0c7424 */ /* 0x000fe200078e00ff */
[----:B------:R-:W-:Y:S02]  /*2480*/  CS2R R10, SRZ ;  /* 0x00000000000a7805 */ /* 0x000fe4000001ff00 */
[----:B------:R-:W-:Y:S01]  /*2490*/  CS2R R8, SRZ ;  /* 0x0000000000087805 */ /* 0x000fe2000001ff00 */
[----:B------:R-:W-:Y:S01]  /*24a0*/  UMOV UR4, 0x400 ;  /* 0x0000040000047882 */ /* 0x000fe20000000000 */
[----:B------:R-:W-:Y:S01]  /*24b0*/  UMOV UR6, URZ ;  /* 0x000000ff00067c82 */ /* 0x000fe20008000000 */
[----:B------:R-:W-:-:S12]  /*24c0*/  ULEA UR37, UR37, UR4, 0x18 ;  /* 0x0000000425257291 */ /* 0x000fd8000f8ec0ff */
.L_x_43:
[----:B------:R-:W-:Y:S02]  /*24d0*/  LEA R0, R8, UR37, 0x3 ;  /* 0x0000002508007c11 */ /* 0x000fe4000f8e18ff */
[----:B------:R-:W-:-:S03]  /*24e0*/  SHF.L.U32 R5, R9, 0x1f, RZ ;  /* 0x0000001f09057819 */ /* 0x000fc600000006ff */
[----:B------:R-:W-:Y:S01]  /*24f0*/  VIADD R4, R0, 0xd0 ;  /* 0x000000d000047836 */ /* 0x000fe20000000000 */
[----:B------:R-:W1:Y:S02]  /*2500*/  SYNCS.PHASECHK.TRANS64.TRYWAIT P0, [R0+URZ+0xc0], R5 ;  /* 0x0000c005000075a7 */ /* 0x000e6400080011ff */
[----:B-1----:R-:W-:Y:S05]  /*2510*/  @!P0 BRA `(.L_x_40) ;  /* 0x0000008c00088947 */ /* 0x002fea0003800000 */
.L_x_133:
[----:B------:R-:W-:Y:S01]  /*2520*/  ULEA UR5, UR6, UR37, 0x3 ;  /* 0x0000002506057291 */ /* 0x000fe2000f8e18ff */
[----:B------:R-:W-:Y:S02]  /*2530*/  PRMT R4, RZ, 0x654, R4 ;  /* 0x00000654ff047816 */ /* 0x000fe40000000004 */
[----:B-1----:R-:W-:Y:S01]  /*2540*/  SHF.L.U32 R5, R12, 0x1f, RZ ;  /* 0x0000001f0c057819 */ /* 0x002fe200000006ff */
[----:B------:R-:W-:Y:S01]  /*2550*/  UIADD3 UR4, UPT, UPT, UR5, 0x80, URZ ;  /* 0x0000008005047890 */ /* 0x000fe2000fffe0ff */
[----:B------:R1:W-:Y:S05]  /*2560*/  SYNCS.ARRIVE.TRANS64.RED.A1T0 RZ, [R4+URZ], RZ ;  /* 0x000000ff04ff79a7 */ /* 0x0003ea00081004ff */
[----:B------:R-:W-:Y:S01]  /*2570*/  IMAD.U32 R7, RZ, RZ, UR4 ;  /* 0x00000004ff077e24 */ /* 0x000fe2000f8e00ff */
[----:B------:R-:W2:Y:S04]  /*2580*/  SYNCS.PHASECHK.TRANS64.TRYWAIT P0, [UR5+0x90], R5 ;  /* 0x00009005ff0075a7 */ /* 0x000ea80008001105 */
[----:B------:R-:W-:Y:S01]  /*2590*/  PRMT R6, R2, 0x654, R7 ;  /* 0x0000065402067816 */ /* 0x000fe20000000007 */
[----:B-1----:R-:W-:Y:S01]  /*25a0*/  @!P2 IMAD.MOV.U32 R4, RZ, RZ, 0x10 ;  /* 0x00000010ff04a424 */ /* 0x002fe200078e00ff */
[----:B--2---:R-:W-:Y:S06]  /*25b0*/  @!P0 BRA `(.L_x_41) ;  /* 0x0000008800f48947 */ /* 0x004fec0003800000 */
.L_x_135:
[----:B------:R-:W-:Y:S01]  /*25c0*/  ULEA UR4, UR6, UR37, 0x4 ;  /* 0x0000002506047291 */ /* 0x000fe2000f8e20ff */
[----:B------:R-:W-:Y:S01]  /*25d0*/  SEL R3, R6, R3, !P2 ;  /* 0x0000000306037207 */ /* 0x000fe20005000000 */
[----:B------:R-:W-:Y:S01]  /*25e0*/  UIADD3 UR5, UPT, UPT, UR5, 0x80, URZ ;  /* 0x0000008005057890 */ /* 0x000fe2000fffe0ff */
[----:B-1----:R-:W-:Y:S01]  /*25f0*/  LEA R0, R11, UR37, 0x3 ;  /* 0x000000250b007c11 */ /* 0x002fe2000f8e18ff */
[----:B------:R-:W-:Y:S01]  /*2600*/  UIADD3 UR4, UPT, UPT, UR4, 0xf0, URZ ;  /* 0x000000f004047890 */ /* 0x000fe2000fffe0ff */
[----:B------:R-:W-:Y:S01]  /*2610*/  SHF.L.U32 R5, R10, 0x1f, RZ ;  /* 0x0000001f0a057819 */ /* 0x000fe200000006ff */
[----:B------:R1:W-:Y:S01]  /*2620*/  @!P2 SYNCS.ARRIVE.TRANS64.RED RZ, [R3+URZ], R4 ;  /* 0x0000000403ffa9a7 */ /* 0x0003e200080004ff */
[----:B------:R-:W-:Y:S01]  /*2630*/  UIADD3 UR6, UPT, UPT, UR6, 0x1, URZ ;  /* 0x0000000106067890 */ /* 0x000fe2000fffe0ff */
[----:B------:R-:W-:-:S03]  /*2640*/  VIADD R8, R8, 0x1 ;  /* 0x0000000108087836 */ /* 0x000fc60000000000 */
[----:B------:R-:W-:Y:S02]  /*2650*/  UISETP.NE.AND UP0, UPT, UR6, 0x2, UPT ;  /* 0x000000020600788c */ /* 0x000fe4000bf05270 */
[----:B------:R-:W-:Y:S06]  /*2660*/  UGETNEXTWORKID.BROADCAST [UR4], [UR5] ;  /* 0x00000000040073ca */ /* 0x000fec0008000100 */
[----:B------:R-:W-:Y:S01]  /*2670*/  USEL UR4, URZ, 0x1, UP0 ;  /* 0x00000001ff047887 */ /* 0x000fe20008000000 */
[----:B------:R-:W-:Y:S01]  /*2680*/  ISETP.NE.AND P0, PT, R8, 0x2, PT ;  /* 0x000000020800780c */ /* 0x000fe20003f05270 */
[----:B------:R-:W-:Y:S01]  /*2690*/  USEL UR6, UR6, URZ, UP0 ;  /* 0x000000ff06067287 */ /* 0x000fe20008000000 */
[----:B------:R-:W2:Y:S03]  /*26a0*/  SYNCS.PHASECHK.TRANS64.TRYWAIT P1, [R0+URZ+0x80], R5 ;  /* 0x00008005000075a7 */ /* 0x000ea600080211ff */
[----:B------:R-:W-:Y:S01]  /*26b0*/  LOP3.LUT R12, R12, UR4, RZ, 0x3c, !PT ;  /* 0x000000040c0c7c12 */ /* 0x000fe2000f8e3cff */
[----:B-12---:R-:W-:Y:S07]  /*26c0*/  @!P1 BRA `(.L_x_42) ;  /* 0x0000008800c89947 */ /* 0x006fee0003800000 */
.L_x_136:
[C---:B------:R-:W-:Y:S01]  /*26d0*/  LEA R4, R11.reuse, UR37, 0x4 ;  /* 0x000000250b047c11 */ /* 0x040fe2000f8e20ff */
[----:B-1----:R-:W-:Y:S01]  /*26e0*/  VIADD R0, R0, 0x90 ;  /* 0x0000009000007836 */ /* 0x002fe20000000000 */
[----:B------:R-:W-:Y:S01]  /*26f0*/  SEL R8, R8, RZ, P0 ;  /* 0x000000ff08087207 */ /* 0x000fe20000000000 */
[----:B------:R-:W-:-:S03]  /*2700*/  VIADD R11, R11, 0x1 ;  /* 0x000000010b0b7836 */ /* 0x000fc60000000000 */
[----:B------:R-:W1:Y:S01]  /*2710*/  LDS.128 R4, [R4+0xf0] ;  /* 0x0000f00004047984 */ /* 0x000e620000000c00 */
[----:B------:R-:W-:Y:S02]  /*2720*/  PRMT R0, RZ, 0x654, R0 ;  /* 0x00000654ff007816 */ /* 0x000fe40000000000 */
[C---:B------:R-:W-:Y:S01]  /*2730*/  ISETP.NE.AND P1, PT, R11.reuse, 0x2, PT ;  /* 0x000000020b00780c */ /* 0x040fe20003f25270 */
[----:B------:R-:W-:Y:S01]  /*2740*/  @!PT LDS RZ, [RZ] ;  /* 0x00000000fffff984 */ /* 0x000fe20000000800 */
[----:B------:R-:W-:Y:S01]  /*2750*/  @!PT LDS RZ, [RZ] ;  /* 0x00000000fffff984 */ /* 0x000fe20000000800 */
[----:B------:R-:W-:Y:S01]  /*2760*/  @!PT LDS RZ, [RZ] ;  /* 0x00000000fffff984 */ /* 0x000fe20000000800 */
[----:B------:R-:W-:Y:S01]  /*2770*/  @!PT LDS RZ, [RZ] ;  /* 0x00000000fffff984 */ /* 0x000fe20000000800 */
[----:B------:R2:W-:Y:S06]  /*2780*/  MEMBAR.ALL.CTA ;  /* 0x0000000000007992 */ /* 0x0005ec0000008000 */
[----:B--2---:R-:W2:Y:S01]  /*2790*/  FENCE.VIEW.ASYNC.S ;  /* 0x00000000000073c6 */ /* 0x004ea20000000000 */
[----:B------:R-:W-:Y:S01]  /*27a0*/  SEL R11, R11, RZ, P1 ;  /* 0x000000ff0b0b7207 */ /* 0x000fe20000800000 */
[----:B--2---:R2:W-:Y:S01]  /*27b0*/  SYNCS.ARRIVE.TRANS64.RED.A1T0 RZ, [R0+URZ], RZ ;  /* 0x000000ff00ff79a7 */ /* 0x0045e200081004ff */
[----:B-1----:R-:W-:-:S02]  /*27c0*/  LOP3.LUT P3, RZ, R6, 0x1, RZ, 0xc0, !PT ;  /* 0x0000000106ff7812 */ /* 0x002fc4000786c0ff */
[----:B------:R-:W-:-:S04]  /*27d0*/  SEL R5, RZ, 0x1, P1 ;  /* 0x00000001ff057807 */ /* 0x000fc80000800000 */
[----:B------:R-:W-:Y:S02]  /*27e0*/  LOP3.LUT R10, R10, R5, RZ, 0x3c, !PT ;  /* 0x000000050a0a7212 */ /* 0x000fe400078e3cff */
[----:B--2---:R-:W-:-:S04]  /*27f0*/  SEL R0, RZ, 0x1, P0 ;  /* 0x00000001ff007807 */ /* 0x004fc80000000000 */
[----:B------:R-:W-:Y:S01]  /*2800*/  LOP3.LUT R9, R9, R0, RZ, 0x3c, !PT ;  /* 0x0000000009097212 */ /* 0x000fe200078e3cff */
[----:B------:R-:W-:Y:S06]  /*2810*/  @P3 BRA `(.L_x_43) ;  /* 0xfffffffc002c3947 */ /* 0x000fec000383ffff */
[----:B------:R-:W-:Y:S01]  /*2820*/  ULEA UR5, UR6, UR37, 0x3 ;  /* 0x0000002506057291 */ /* 0x000fe2000f8e18ff */
[----:B------:R-:W-:-:S08]  /*2830*/  SHF.L.U32 R3, R12, 0x1f, RZ ;  /* 0x0000001f0c037819 */ /* 0x000fd000000006ff */
[----:B------:R-:W1:Y:S02]  /*2840*/  SYNCS.PHASECHK.TRANS64 P0, [UR5+0x90], R3 ;  /* 0x00009003ff0075a7 */ /* 0x000e640008001005 */
[----:B-1----:R-:W-:Y:S05]  /*2850*/  @P0 BRA `(.L_x_44) ;  /* 0x0000000000080947 */ /* 0x002fea0003800000 */
[----:B------:R-:W1:Y:S02]  /*2860*/  SYNCS.PHASECHK.TRANS64.TRYWAIT P0, [UR5+0x90], R3 ;  /* 0x00009003ff0075a7 */ /* 0x000e640008001105 */
[----:B-1----:R-:W-:Y:S05]  /*2870*/  @!P0 BRA `(.L_x_45) ;  /* 0x0000008800708947 */ /* 0x002fea0003800000 */
.L_x_44:
[----:B------:R-:W-:-:S04]  /*2880*/  UIADD3 UR4, UPT, UPT, UR6, 0x1, URZ ;  /* 0x0000000106047890 */ /* 0x000fc8000fffe0ff */
[----:B------:R-:W-:-:S04]  /*2890*/  UISETP.NE.AND UP0, UPT, UR4, 0x2, UPT ;  /* 0x000000020400788c */ /* 0x000fc8000bf05270 */
[----:B------:R-:W-:Y:S02]  /*28a0*/  USEL UR7, URZ, 0x1, UP0 ;  /* 0x00000001ff077887 */ /* 0x000fe40008000000 */
[----:B------:R-:W-:-:S04]  /*28b0*/  USEL UR4, UR4, URZ, UP0 ;  /* 0x000000ff04047287 */ /* 0x000fc80008000000 */
[----:B------:R-:W-:Y:S01]  /*28c0*/  ULEA UR4, UR4, UR37, 0x3 ;  /* 0x0000002504047291 */ /* 0x000fe2000f8e18ff */
[----:B-1----:R-:W-:-:S04]  /*28d0*/  LOP3.LUT R3, R12, UR7, RZ, 0x3c, !PT ;  /* 0x000000070c037c12 */ /* 0x002fc8000f8e3cff */
[----:B------:R-:W-:-:S04]  /*28e0*/  SHF.L.U32 R0, R3, 0x1f, RZ ;  /* 0x0000001f03007819 */ /* 0x000fc800000006ff */
[----:B------:R-:W1:Y:S02]  /*28f0*/  SYNCS.PHASECHK.TRANS64 P0, [UR4+0x90], R0 ;  /* 0x00009000ff0075a7 */ /* 0x000e640008001004 */
[----:B-1----:R-:W-:Y:S05]  /*2900*/  @P0 EXIT ;  /* 0x000000000000094d */ /* 0x002fea0003800000 */
[----:B------:R-:W-:Y:S02]  /*2910*/  SHF.L.U32 R3, R3, 0x1f, RZ ;  /* 0x0000001f03037819 */ /* 0x000fe400000006ff */
[----:B------:R-:W-:-:S07]  /*2920*/  MOV R0, UR4 ;  /* 0x0000000400007c02 */ /* 0x000fce0008000f00 */
.L_x_46:
[----:B-1----:R1:W2:Y:S02]  /*2930*/  SYNCS.PHASECHK.TRANS64.TRYWAIT P0, [R0+URZ+0x90], R3 ;  /* 0x00009003000075a7 */ /* 0x0022a400080011ff */
[----:B--2---:R-:W-:Y:S05]  /*2940*/  @!P0 NANOSLEEP.SYNCS 0x989680 ;  /* 0x009896800000895d */ /* 0x004fea0003900000 */
[----:B------:R-:W2:Y:S02]  /*2950*/  @!P0 SYNCS.PHASECHK.TRANS64 P0, [R0+URZ+0x90], R3 ;  /* 0x00009003000085a7 */ /* 0x000ea400080010ff */
[----:B--2---:R-:W-:Y:S05]  /*2960*/  @P0 EXIT ;  /* 0x000000000000094d */ /* 0x004fea0003800000 */
[----:B------:R-:W-:Y:S05]  /*2970*/  BRA `(.L_x_46) ;  /* 0xfffffffc00ec7947 */ /* 0x000fea000383ffff */
.L_x_39:
[----:B------:R-:W-:-:S09]  /*2980*/  UISETP.NE.AND UP1, UPT, UR8, URZ, UPT ;  /* 0x000000ff0800728c */ /* 0x000fd2000bf25270 */
[----:B------:R-:W-:Y:S05]  /*2990*/  BRA.U UP1, `(.L_x_47) ;  /* 0x0000000d016c7547 */ /* 0x000fea000b800000 */
[----:B------:R-:W-:Y:S01]  /*29a0*/  UMOV UR4, 0x40 ;  /* 0x0000004000047882 */ /* 0x000fe20000000000 */
[----:B------:R-:W-:Y:S01]  /*29b0*/  NOP ;  /* 0x0000000000007918 */ /* 0x000fe20000000000 */
[----:B------:R-:W-:Y:S01]  /*29c0*/  ULEA UR4, UR37, UR4, 0x18 ;  /* 0x0000000425047291 */ /* 0x000fe2000f8ec0ff */
[----:B------:R-:W-:Y:S02]  /*29d0*/  UMOV UR5, 0x400 ;  /* 0x0000040000057882 */ /* 0x000fe40000000000 */
[----:B------:R-:W-:-:S06]  /*29e0*/  ULEA UR37, UR37, UR5, 0x18 ;  /* 0x0000000525257291 */ /* 0x000fcc000f8ec0ff */
[----:B------:R-:W1:Y:S02]  /*29f0*/  LDS.U8 R0, [UR4+0x1c] ;  /* 0x00001c04ff007984 */ /* 0x000e640008000000 */
[----:B-1----:R-:W-:-:S13]  /*2a00*/  ISETP.NE.AND P0, PT, R0, RZ, PT ;  /* 0x000000ff0000720c */ /* 0x002fda0003f05270 */
[----:B------:R-:W-:Y:S05]  /*2a10*/  @P0 BRA `(.L_x_48) ;  /* 0x0000000000580947 */ /* 0x000fea0003800000 */
[----:B------:R-:W-:-:S13]  /*2a20*/  ELECT P0, URZ, PT ;  /* 0x0000000000ff782f */ /* 0x000fda0003800000 */
[----:B------:R-:W-:Y:S05]  /*2a30*/  @!P0 BRA `(.L_x_49) ;  /* 0x0000000000608947 */ /* 0x000fea0003800000 */
[----:B------:R-:W-:Y:S01]  /*2a40*/  UMOV UR5, 0x10 ;  /* 0x0000001000057882 */ /* 0x000fe20000000000 */
[----:B------:R-:W-:Y:S01]  /*2a50*/  HFMA2 R0, -RZ, RZ, 0, 5.9604644775390625e-08 ;  /* 0x00000001ff007431 */ /* 0x000fe200000001ff */
[----:B------:R-:W-:-:S03]  /*2a60*/  MOV R2, 0xffff ;  /* 0x0000ffff00027802 */ /* 0x000fc60000000f00 */
[----:B------:R-:W-:Y:S04]  /*2a70*/  DEPBAR.LE SB1, 0x36 ;  /* 0x00009d800000791a */ /* 0x000fe80000000000 */
[----:B------:R-:W1:Y:S02]  /*2a80*/  UTCATOMSWS.FIND_AND_SET.ALIGN UP0, UR5, UR5 ;  /* 0x00000005000575e3 */ /* 0x000e640008000800 */
[----:B-1----:R-:W-:Y:S01]  /*2a90*/  MOV R3, UR5 ;  /* 0x0000000500037c02 */ /* 0x002fe20008000f00 */
[----:B------:R-:W-:Y:S06]  /*2aa0*/  BRA.U UP0, `(.L_x_50) ;  /* 0x0000000100187547 */ /* 0x000fec000b800000 */
.L_x_51:
[----:B------:R-:W-:Y:S05]  /*2ab0*/  NANOSLEEP 0x64 ;  /* 0x000000640000795d */ /* 0x000fea0003800000 */
[----:B------:R-:W-:-:S05]  /*2ac0*/  UMOV UR5, 0x10 ;  /* 0x0000001000057882 */ /* 0x000fca0000000000 */
[----:B------:R-:W-:Y:S04]  /*2ad0*/  DEPBAR.LE SB1, 0x36 ;  /* 0x00009d800000791a */ /* 0x000fe80000000000 */
[----:B------:R-:W1:Y:S02]  /*2ae0*/  UTCATOMSWS.FIND_AND_SET.ALIGN UP0, UR5, UR5 ;  /* 0x00000005000575e3 */ /* 0x000e640008000800 */
[----:B-1----:R-:W-:Y:S01]  /*2af0*/  MOV R3, UR5 ;  /* 0x0000000500037c02 */ /* 0x002fe20008000f00 */
[----:B------:R-:W-:Y:S05]  /*2b00*/  BRA.U !UP0, `(.L_x_51) ;  /* 0xfffffffd08e87547 */ /* 0x000fea000b83ffff */
.L_x_50:
[-C--:B------:R-:W-:Y:S02]  /*2b10*/  SHF.L.U32 R2, R2, R3.reuse, RZ ;  /* 0x0000000302027219 */ /* 0x080fe400000006ff */
[----:B------:R-:W-:Y:S01]  /*2b20*/  SHF.L.U32 R0, R0, R3, RZ ;  /* 0x0000000300007219 */ /* 0x000fe200000006ff */
[----:B------:R-:W-:Y:S02]  /*2b30*/  IMAD.SHL.U32 R3, R3, 0x20, RZ ;  /* 0x0000002003037824 */ /* 0x000fe400078e00ff */
[----:B------:R1:W-:Y:S04]  /*2b40*/  ATOMS.OR RZ, [UR4+0x14], R2 ;  /* 0x00001402ffff798c */ /* 0x0003e8000b000004 */
[----:B------:R1:W-:Y:S04]  /*2b50*/  ATOMS.OR RZ, [UR4+0x18], R0 ;  /* 0x00001800ffff798c */ /* 0x0003e8000b000004 */
[----:B------:R1:W-:Y:S01]  /*2b60*/  STS [UR37+0x110], R3 ;  /* 0x00011003ff007988 */ /* 0x0003e20008000825 */
[----:B------:R-:W-:Y:S05]  /*2b70*/  BRA `(.L_x_49) ;  /* 0x0000000000107947 */ /* 0x000fea0003800000 */
.L_x_48:
[----:B------:R-:W-:Y:S02]  /*2b80*/  MOV R0, 0xffffffff ;  /* 0xffffffff00007802 */ /* 0x000fe40000000f00 */
[----:B------:R-:W-:-:S03]  /*2b90*/  MOV R2, 0x2bc0 ;  /* 0x00002bc000027802 */ /* 0x000fc60000000f00 */
[----:B------:R1:W-:Y:S04]  /*2ba0*/  STS [UR37+0x110], R0 ;  /* 0x00011000ff007988 */ /* 0x0003e80008000825 */
[----:B-1-3-5:R-:W-:Y:S05]  /*2bb0*/  CALL.REL.NOINC `($__internal_1_$__cuda_sm10x_tcgen05_guardrail_trap_phase_invalid_during_alloc) ;  /* 0x0000008c00847944 */ /* 0x02afea0003c00000 */
.L_x_49:
[----:B------:R-:W-:Y:S05]  /*2bc0*/  WARPSYNC.ALL ;  /* 0x0000000000007948 */ /* 0x000fea0003800000 */
[----:B------:R-:W2:Y:S01]  /*2bd0*/  S2UR UR5, SR_CgaCtaId ;  /* 0x00000000000579c3 */ /* 0x000ea20000008800 */
[----:B------:R-:W-:Y:S01]  /*2be0*/  UMOV UR4, 0x400 ;  /* 0x0000040000047882 */ /* 0x000fe20000000000 */
[----:B------:R-:W-:-:S06]  /*2bf0*/  NOP ;  /* 0x0000000000007918 */ /* 0x000fcc0000000000 */
[----:B------:R-:W-:Y:S06]  /*2c00*/  BAR.ARV 0x6, 0xa0 ;  /* 0x0182800000007b1d */ /* 0x000fec0000002000 */
[----:B------:R-:W4:Y:S01]  /*2c10*/  LDCU UR7, c[0x0][0x38c] ;  /* 0x00007180ff0777ac */ /* 0x000f220008000800 */
[----:B------:R-:W-:Y:S01]  /*2c20*/  IMAD.MOV.U32 R11, RZ, RZ, 0x1 ;  /* 0x00000001ff0b7424 */ /* 0x000fe200078e00ff */
[----:B------:R-:W-:Y:S01]  /*2c30*/  CS2R R8, SRZ ;  /* 0x0000000000087805 */ /* 0x000fe2000001ff00 */
[----:B------:R-:W-:Y:S01]  /*2c40*/  IMAD.MOV.U32 R10, RZ, RZ, RZ ;  /* 0x000000ffff0a7224 */ /* 0x000fe200078e00ff */
[----:B------:R-:W3:Y:S01]  /*2c50*/  LDCU UR6, c[0x0][0x38c] ;  /* 0x00007180ff0677ac */ /* 0x000ee20008000800 */
[----:B------:R-:W-:Y:S01]  /*2c60*/  UMOV UR15, URZ ;  /* 0x000000ff000f7c82 */ /* 0x000fe20008000000 */
[----:B------:R-:W-:Y:S01]  /*2c70*/  UMOV UR14, URZ ;  /* 0x000000ff000e7c82 */ /* 0x000fe20008000000 */
[----:B--2---:R-:W-:Y:S01]  /*2c80*/  ULEA UR5, UR5, UR4, 0x18 ;  /* 0x0000000405057291 */ /* 0x004fe2000f8ec0ff */
[----:B------:R-:W-:Y:S01]  /*2c90*/  UMOV UR24, 0x0 ;  /* 0x0000000000187882 */ /* 0x000fe20000000000 */
[----:B------:R-:W-:-:S02]  /*2ca0*/  UMOV UR25, 0x8400490 ;  /* 0x0840049000197882 */ /* 0x000fc40000000000 */
[----:B------:R-:W-:Y:S02]  /*2cb0*/  UIADD3 UR10, UPT, UPT, UR5, 0xc400, URZ ;  /* 0x0000c400050a7890 */ /* 0x000fe4000fffe0ff */
[----:B------:R-:W-:Y:S02]  /*2cc0*/  UIADD3 UR11, UPT, UPT, UR5, 0x18400, URZ ;  /* 0x00018400050b7890 */ /* 0x000fe4000fffe0ff */
[----:B----4-:R-:W-:Y:S01]  /*2cd0*/  UIADD3 UR7, UPT, UPT, UR7, 0x7f, URZ ;  /* 0x0000007f07077890 */ /* 0x010fe2000fffe0ff */
[----:B-1----:R-:W1:Y:S01]  /*2ce0*/  LDS R0, [UR5+0x110] ;  /* 0x00011005ff007984 */ /* 0x002e620008000800 */
[----:B------:R-:W-:Y:S02]  /*2cf0*/  USHF.R.U32.HI UR10, URZ, 0x4, UR10 ;  /* 0x00000004ff0a7899 */ /* 0x000fe4000801160a */
[----:B------:R-:W-:Y:S02]  /*2d00*/  USHF.R.S32.HI UR4, URZ, 0x1f, UR7 ;  /* 0x0000001fff047899 */ /* 0x000fe40008011407 */
[----:B------:R-:W-:-:S02]  /*2d10*/  USHF.R.U32.HI UR11, URZ, 0x4, UR11 ;  /* 0x00000004ff0b7899 */ /* 0x000fc4000801160b */
[----:B------:R-:W-:Y:S02]  /*2d20*/  ULEA.HI UR4, UR4, UR7, URZ, 0x7 ;  /* 0x0000000704047291 */ /* 0x000fe4000f8f38ff */
[----:B------:R-:W-:Y:S02]  /*2d30*/  ULOP3.LUT UR10, UR10, 0x3fff, URZ, 0xc0, !UPT ;  /* 0x00003fff0a0a7892 */ /* 0x000fe4000f8ec0ff */
[----:B------:R-:W-:Y:S02]  /*2d40*/  USHF.R.S32.HI UR4, URZ, 0x7, UR4 ;  /* 0x00000007ff047899 */ /* 0x000fe40008011404 */
[----:B------:R-:W-:Y:S02]  /*2d50*/  ULOP3.LUT UR11, UR11, 0x3fff, URZ, 0xc0, !UPT ;  /* 0x00003fff0b0b7892 */ /* 0x000fe4000f8ec0ff */
[----:B------:R-:W-:Y:S01]  /*2d60*/  UISETP.LT.AND UP0, UPT, UR4, 0x1, UPT ;  /* 0x000000010400788c */ /* 0x000fe2000bf01270 */
[----:B------:R-:W-:Y:S01]  /*2d70*/  UMOV UR22, 0x0 ;  /* 0x0000000000167882 */ /* 0x000fe20000000000 */
[----:B------:R-:W-:-:S02]  /*2d80*/  UMOV UR23, 0x8400490 ;  /* 0x0840049000177882 */ /* 0x000fc40000000000 */
[----:B------:R-:W-:Y:S02]  /*2d90*/  USEL UR9, UR4, 0x1, !UP0 ;  /* 0x0000000104097887 */ /* 0x000fe4000c000000 */
[----:B------:R-:W-:Y:S02]  /*2da0*/  ULOP3.LUT UR10, UR10, 0x10000, URZ, 0xfc, !UPT ;  /* 0x000100000a0a7892 */ /* 0x000fe4000f8efcff */
[----:B------:R-:W-:Y:S02]  /*2db0*/  ULOP3.LUT UR11, UR11, 0x10000, URZ, 0xfc, !UPT ;  /* 0x000100000b0b7892 */ /* 0x000fe4000f8efcff */
[----:B------:R-:W-:Y:S02]  /*2dc0*/  UIADD3 UR9, UPT, UPT, -UR9, URZ, URZ ;  /* 0x000000ff09097290 */ /* 0x000fe4000fffe1ff */
[----:B---3--:R-:W-:Y:S01]  /*2dd0*/  UISETP.GE.AND UP3, UPT, UR6, 0x1, UPT ;  /* 0x000000010600788c */ /* 0x008fe2000bf66270 */
[----:B------:R-:W-:Y:S01]  /*2de0*/  UMOV UR20, 0x0 ;  /* 0x0000000000147882 */ /* 0x000fe20000000000 */
[----:B------:R-:W-:Y:S01]  /*2df0*/  UMOV UR21, 0x8400490 ;  /* 0x0840049000157882 */ /* 0x000fe20000000000 */
[----:B------:R-:W-:Y:S01]  /*2e00*/  UMOV UR18, 0x0 ;  /* 0x0000000000127882 */ /* 0x000fe20000000000 */
[----:B------:R-:W-:Y:S01]  /*2e10*/  UMOV UR19, 0x8400490 ;  /* 0x0840049000137882 */ /* 0x000fe20000000000 */
[----:B-1----:R-:W-:-:S15]  /*2e20*/  R2UR UR16, R0 ;  /* 0x00000000001072ca */ /* 0x002fde00000e0000 */
.L_x_58:
[----:B------:R-:W-:Y:S02]  /*2e30*/  LEA R0, R10, UR5, 0x3 ;  /* 0x000000050a007c11 */ /* 0x000fe4000f8e18ff */
[----:B------:R-:W-:Y:S02]  /*2e40*/  SHF.L.U32 R5, R9, 0x1f, RZ ;  /* 0x0000001f09057819 */ /* 0x000fe400000006ff */
[----:B------:R-:W-:Y:S01]  /*2e50*/  PLOP3.LUT P0, PT, PT, PT, UP3, 0x80, 0x8 ;  /* 0x000000000008781c */ /* 0x000fe20003f0f038 */
[----:B------:R-:W-:Y:S01]  /*2e60*/  VIADD R3, R0, 0x90 ;  /* 0x0000009000037836 */ /* 0x000fe20000000000 */
[----:B-1----:R-:W1:Y:S02]  /*2e70*/  SYNCS.PHASECHK.TRANS64.TRYWAIT P1, [R0+URZ+0x80], R5 ;  /* 0x00008005000075a7 */ /* 0x002e6400080211ff */
[----:B-1-3--:R-:W-:Y:S09]  /*2e80*/  @!P1 BRA `(.L_x_52) ;  /* 0x0000008400049947 */ /* 0x00aff20003800000 */
.L_x_138:
[----:B------:R-:W-:Y:S01]  /*2e90*/  LEA R4, R10, UR5, 0x4 ;  /* 0x000000050a047c11 */ /* 0x000fe2000f8e20ff */
[----:B------:R-:W-:Y:S01]  /*2ea0*/  @UP3 ULEA UR6, UR14, UR5, 0x3 ;  /* 0x000000050e063291 */ /* 0x000fe2000f8e18ff */
[----:B------:R-:W-:Y:S01]  /*2eb0*/  PLOP3.LUT P2, PT, PT, PT, PT, 0x80, 0x8 ;  /* 0x000000000008781c */ /* 0x000fe20003f4f070 */
[----:B------:R-:W-:Y:S01]  /*2ec0*/  ULEA UR7, UR15, UR5, 0x3 ;  /* 0x000000050f077291 */ /* 0x000fe2000f8e18ff */
[----:B------:R-:W-:Y:S01]  /*2ed0*/  PRMT R3, RZ, 0x654, R3 ;  /* 0x00000654ff037816 */ /* 0x000fe20000000003 */
[----:B------:R-:W-:Y:S01]  /*2ee0*/  ULEA UR8, UR15, UR16, 0x8 ;  /* 0x000000100f087291 */ /* 0x000fe2000f8e40ff */
[----:B-1----:R-:W1:Y:S01]  /*2ef0*/  LDS.128 R4, [R4+0xf0] ;  /* 0x0000f00004047984 */ /* 0x002e620000000c00 */
[----:B------:R-:W-:Y:S02]  /*2f00*/  @P0 SHF.L.U32 R2, R8, 0x1f, RZ ;  /* 0x0000001f08020819 */ /* 0x000fe400000006ff */
[----:B------:R-:W-:Y:S01]  /*2f10*/  SHF.L.U32 R0, R11, 0x1f, RZ ;  /* 0x0000001f0b007819 */ /* 0x000fe200000006ff */
[----:B------:R-:W-:Y:S01]  /*2f20*/  @!PT LDS RZ, [RZ] ;  /* 0x00000000fffff984 */ /* 0x000fe20000000800 */
[----:B------:R-:W-:Y:S01]  /*2f30*/  @!PT LDS RZ, [RZ] ;  /* 0x00000000fffff984 */ /* 0x000fe20000000800 */
[----:B------:R-:W-:Y:S01]  /*2f40*/  @!PT LDS RZ, [RZ] ;  /* 0x00000000fffff984 */ /* 0x000fe20000000800 */
[----:B------:R-:W-:Y:S01]  /*2f50*/  @!PT LDS RZ, [RZ] ;  /* 0x00000000fffff984 */ /* 0x000fe20000000800 */
[----:B------:R2:W-:Y:S06]  /*2f60*/  MEMBAR.ALL.CTA ;  /* 0x0000000000007992 */ /* 0x0005ec0000008000 */
[----:B--2---:R-:W2:Y:S02]  /*2f70*/  FENCE.VIEW.ASYNC.S ;  /* 0x00000000000073c6 */ /* 0x004ea40000000000 */
[----:B--2---:R2:W-:Y:S01]  /*2f80*/  SYNCS.ARRIVE.TRANS64.RED.A1T0 RZ, [R3+URZ], RZ ;  /* 0x000000ff03ff79a7 */ /* 0x0045e200081004ff */
[----:B------:R2:W3:Y:S01]  /*2f90*/  @P0 SYNCS.PHASECHK.TRANS64.TRYWAIT P2, [UR6], R2 ;  /* 0x00000002ff0005a7 */ /* 0x0004e20008041106 */
[----:B-1----:R-:W-:Y:S01]  /*2fa0*/  LOP3.LUT P1, RZ, R6, 0x1, RZ, 0xc0, !PT ;  /* 0x0000000106ff7812 */ /* 0x002fe2000782c0ff */
[----:B------:R-:W1:Y:S02]  /*2fb0*/  SYNCS.PHASECHK.TRANS64.TRYWAIT P0, [UR7+0xb0], R0 ;  /* 0x0000b000ff0075a7 */ /* 0x000e640008001107 */
[----:B-123--:R-:W-:Y:S10]  /*2fc0*/  @!P0 BRA `(.L_x_53) ;  /* 0x0000008000c88947 */ /* 0x00eff40003800000 */
.L_x_140:
[----:B------:R-:W-:Y:S01]  /*2fd0*/  IADD3 R10, PT, PT, R10, 0x1, RZ ;  /* 0x000000010a0a7810 */ /* 0x000fe20007ffe0ff */
[----:B------:R-:W-:Y:S06]  /*2fe0*/  BRA.U !UP3, `(.L_x_54) ;  /* 0x000000010bc07547 */ /* 0x000fec000b800000 */
[----:B------:R-:W-:Y:S01]  /*2ff0*/  UPLOP3.LUT UP4, UPT, UPT, UPT, UPT, 0x40, 0x4 ;  /* 0x000000000004789c */ /* 0x000fe20003f8e870 */
[----:B------:R-:W-:Y:S01]  /*3000*/  UMOV UR13, UR9 ;  /* 0x00000009000d7c82 */ /* 0x000fe20008000000 */
[----:B------:R-:W-:Y:S01]  /*3010*/  UMOV UR12, UR4 ;  /* 0x00000004000c7c82 */ /* 0x000fe20008000000 */
[----:B------:R-:W-:-:S08]  /*3020*/  UMOV UR17, UR14 ;  /* 0x0000000e00117c82 */ /* 0x000fd00008000000 */
.L_x_57:
[----:B------:R-:W-:Y:S02]  /*3030*/  UIADD3 UR13, UPT, UPT, UR13, 0x1, URZ ;  /* 0x000000010d0d7890 */ /* 0x000fe4000fffe0ff */
[----:B--2---:R-:W-:Y:S02]  /*3040*/  ULEA UR6, UR17, UR5, 0x3 ;  /* 0x0000000511067291 */ /* 0x004fe4000f8e18ff */
[----:B------:R-:W-:Y:S01]  /*3050*/  UISETP.NE.AND UP0, UPT, UR13, URZ, UPT ;  /* 0x000000ff0d00728c */ /* 0x000fe2000bf05270 */
[----:B---3--:R-:W-:Y:S10]  /*3060*/  @P2 BRA `(.L_x_55) ;  /* 0x00000000000c2947 */ /* 0x008ff40003800000 */
[----:B-1----:R-:W-:Y:S04]  /*3070*/  SHF.L.U32 R3, R8, 0x1f, RZ ;  /* 0x0000001f08037819 */ /* 0x002fe800000006ff */
[----:B------:R-:W1:Y:S02]  /*3080*/  SYNCS.PHASECHK.TRANS64.TRYWAIT P0, [UR6], R3 ;  /* 0x00000003ff0075a7 */ /* 0x000e640008001106 */
[----:B-1----:R-:W-:Y:S05]  /*3090*/  @!P0 BRA `(.L_x_56) ;  /* 0x0000008000ac8947 */ /* 0x002fea0003800000 */
.L_x_55:
[----:B------:R-:W-:Y:S01]  /*30a0*/  UISETP.NE.AND UP1, UPT, UR12, 0x1, UPT ;  /* 0x000000010c00788c */ /* 0x000fe2000bf25270 */
[----:B------:R-:W-:Y:S01]  /*30b0*/  PLOP3.LUT P2, PT, PT, PT, PT, 0x80, 0x8 ;  /* 0x000000000008781c */ /* 0x000fe20003f4f070 */
[----:B------:R-:W-:Y:S02]  /*30c0*/  UIADD3 UR14, UPT, UPT, UR17, 0x1, URZ ;  /* 0x00000001110e7890 */ /* 0x000fe4000fffe0ff */
[----:B------:R-:W-:Y:S02]  /*30d0*/  ULEA UR28, UR17, UR11, 0xb ;  /* 0x0000000b111c7291 */ /* 0x000fe4000f8e58ff */
[----:B------:R-:W-:Y:S01]  /*30e0*/  UISETP.NE.AND UP2, UPT, UR14, 0x3, UPT ;  /* 0x000000030e00788c */ /* 0x000fe2000bf45270 */
[----:B------:R-:W-:Y:S01]  /*30f0*/  PLOP3.LUT P0, PT, PT, PT, UP1, 0x80, 0x8 ;  /* 0x000000000008781c */ /* 0x000fe20003f0f018 */
[----:B------:R-:W-:Y:S02]  /*3100*/  UIADD3 UR40, UPT, UPT, UR28, 0x2, URZ ;  /* 0x000000021c287890 */ /* 0x000fe4000fffe0ff */
[----:B------:R-:W-:Y:S02]  /*3110*/  USEL UR27, URZ, 0x1, UP2 ;  /* 0x00000001ff1b7887 */ /* 0x000fe40009000000 */
[----:B------:R-:W-:Y:S02]  /*3120*/  USEL UR14, UR14, URZ, UP2 ;  /* 0x000000ff0e0e7287 */ /* 0x000fe40009000000 */
[----:B------:R-:W-:Y:S02]  /*3130*/  UIADD3 UR36, UPT, UPT, UR28, 0x4, URZ ;  /* 0x000000041c247890 */ /* 0x000fe4000fffe0ff */
[----:B------:R-:W-:Y:S01]  /*3140*/  @UP1 ULEA UR26, UR14, UR5, 0x3 ;  /* 0x000000050e1a1291 */ /* 0x000fe2000f8e18ff */
[----:B------:R-:W-:Y:S01]  /*3150*/  LOP3.LUT R8, R8, UR27, RZ, 0x3c, !PT ;  /* 0x0000001b08087c12 */ /* 0x000fe2000f8e3cff */
[----:B------:R-:W-:Y:S02]  /*3160*/  UIADD3 UR32, UPT, UPT, UR28, 0x6, URZ ;  /* 0x000000061c207890 */ /* 0x000fe4000fffe0ff */
[----:B------:R-:W-:Y:S01]  /*3170*/  UIADD3 UR6, UPT, UPT, UR6, 0x18, URZ ;  /* 0x0000001806067890 */ /* 0x000fe2000fffe0ff */
[----:B-1----:R-:W-:Y:S01]  /*3180*/  @P0 SHF.L.U32 R0, R8, 0x1f, RZ ;  /* 0x0000001f08000819 */ /* 0x002fe200000006ff */
[----:B------:R-:W-:Y:S01]  /*3190*/  UIADD3 UR12, UPT, UPT, UR12, -0x1, URZ ;  /* 0xffffffff0c0c7890 */ /* 0x000fe2000fffe0ff */
[----:B------:R-:W-:Y:S02]  /*31a0*/  UMOV UR29, 0x40004040 ;  /* 0x40004040001d7882 */ /* 0x000fe40000000000 */
[----:B------:R2:W3:Y:S01]  /*31b0*/  @P0 SYNCS.PHASECHK.TRANS64.TRYWAIT P2, [UR26], R0 ;  /* 0x00000000ff0005a7 */ /* 0x0004e2000804111a */
[----:B------:R-:W-:Y:S01]  /*31c0*/  ULEA UR26, UR17, UR10, 0xa ;  /* 0x0000000a111a7291 */ /* 0x000fe2000f8e50ff */
[----:B------:R-:W-:Y:S01]  /*31d0*/  UMOV UR27, 0x40004040 ;  /* 0x40004040001b7882 */ /* 0x000fe20000000000 */
[----:B------:R-:W-:Y:S02]  /*31e0*/  UMOV UR41, 0x40004040 ;  /* 0x4000404000297882 */ /* 0x000fe40000000000 */
[----:B------:R-:W-:Y:S02]  /*31f0*/  UIADD3 UR38, UPT, UPT, UR26, 0x2, URZ ;  /* 0x000000021a267890 */ /* 0x000fe4000fffe0ff */
[----:B------:R-:W-:Y:S02]  /*3200*/  UIADD3 UR34, UPT, UPT, UR26, 0x4, URZ ;  /* 0x000000041a227890 */ /* 0x000fe4000fffe0ff */
[----:B------:R-:W-:Y:S01]  /*3210*/  UIADD3 UR30, UPT, UPT, UR26, 0x6, URZ ;  /* 0x000000061a1e7890 */ /* 0x000fe2000fffe0ff */
[----:B------:R2:W-:Y:S01]  /*3220*/  UTCQMMA gdesc[UR26], gdesc[UR28], tmem[UR8], tmem[UR24], idesc[UR25], UP4 ;  /* 0x00ff181c1a0075ea */ /* 0x0005e2000a000308 */
[----:B------:R-:W-:Y:S01]  /*3230*/  UPLOP3.LUT UP4, UPT, UPT, UPT, UPT, 0x80, 0x8 ;  /* 0x000000000008789c */ /* 0x000fe20003f8f070 */
[----:B------:R-:W-:Y:S01]  /*3240*/  UMOV UR39, 0x40004040 ;  /* 0x4000404000277882 */ /* 0x000fe20000000000 */
[----:B------:R-:W-:Y:S01]  /*3250*/  UMOV UR37, 0x40004040 ;  /* 0x4000404000257882 */ /* 0x000fe20000000000 */
[----:B------:R2:W-:Y:S01]  /*3260*/  UTCQMMA gdesc[UR38], gdesc[UR40], tmem[UR8], tmem[UR22], idesc[UR23], UPT ;  /* 0x00ff1628260075ea */ /* 0x0005e2000b800308 */
[----:B------:R-:W-:Y:S01]  /*3270*/  UMOV UR35, 0x40004040 ;  /* 0x4000404000237882 */ /* 0x000fe20000000000 */
[----:B------:R-:W-:Y:S01]  /*3280*/  UMOV UR33, 0x40004040 ;  /* 0x4000404000217882 */ /* 0x000fe20000000000 */
[----:B------:R-:W-:Y:S01]  /*3290*/  UMOV UR31, 0x40004040 ;  /* 0x40004040001f7882 */ /* 0x000fe20000000000 */
[----:B------:R2:W-:Y:S01]  /*32a0*/  UTCQMMA gdesc[UR34], gdesc[UR36], tmem[UR8], tmem[UR20], idesc[UR21], UPT ;  /* 0x00ff1424220075ea */ /* 0x0005e2000b800308 */
[----:B------:R2:W-:Y:S01]  /*32b0*/  UTCQMMA gdesc[UR30], gdesc[UR32], tmem[UR8], tmem[UR18], idesc[UR19], UPT ;  /* 0x00ff12201e0075ea */ /* 0x0005e2000b800308 */
[----:B------:R2:W-:Y:S01]  /*32c0*/  UTCBAR [UR6], URZ ;  /* 0x000000ff060073e9 */ /* 0x0005e200080000ff */
[----:B------:R-:W-:Y:S01]  /*32d0*/  UMOV UR17, UR14 ;  /* 0x0000000e00117c82 */ /* 0x000fe20008000000 */
[----:B------:R-:W-:Y:S05]  /*32e0*/  BRA.U UP0, `(.L_x_57) ;  /* 0xfffffffd00507547 */ /* 0x000fea000b83ffff */
.L_x_54:
[----:B------:R-:W-:Y:S01]  /*32f0*/  UIADD3 UR15, UPT, UPT, UR15, 0x1, URZ ;  /* 0x000000010f0f7890 */ /* 0x000fe2000fffe0ff */
[C---:B------:R-:W-:Y:S01]  /*3300*/  ISETP.NE.AND P0, PT, R10.reuse, 0x2, PT ;  /* 0x000000020a00780c */ /* 0x040fe20003f05270 */
[----:B------:R-:W-:Y:S02]  /*3310*/  UIADD3 UR7, UPT, UPT, UR7, 0xa0, URZ ;  /* 0x000000a007077890 */ /* 0x000fe4000fffe0ff */
[----:B------:R-:W-:Y:S01]  /*3320*/  UISETP.NE.AND UP0, UPT, UR15, 0x2, UPT ;  /* 0x000000020f00788c */ /* 0x000fe2000bf05270 */
[----:B-12---:R-:W-:Y:S02]  /*3330*/  SEL R0, RZ, 0x1, P0 ;  /* 0x00000001ff007807 */ /* 0x006fe40000000000 */
[----:B------:R-:W-:Y:S01]  /*3340*/  SEL R10, R10, RZ, P0 ;  /* 0x000000ff0a0a7207 */ /* 0x000fe20000000000 */
[----:B------:R-:W-:Y:S01]  /*3350*/  USEL UR6, URZ, 0x1, UP0 ;  /* 0x00000001ff067887 */ /* 0x000fe20008000000 */
[----:B------:R-:W-:Y:S01]  /*3360*/  LOP3.LUT R9, R9, R0, RZ, 0x3c, !PT ;  /* 0x0000000009097212 */ /* 0x000fe200078e3cff */
[----:B------:R-:W-:Y:S01]  /*3370*/  USEL UR15, UR15, URZ, UP0 ;  /* 0x000000ff0f0f7287 */ /* 0x000fe20008000000 */
[----:B------:R1:W-:Y:S03]  /*3380*/  UTCBAR [UR7], URZ ;  /* 0x000000ff070073e9 */ /* 0x0003e600080000ff */
[----:B------:R-:W-:Y:S01]  /*3390*/  LOP3.LUT R11, R11, UR6, RZ, 0x3c, !PT ;  /* 0x000000060b0b7c12 */ /* 0x000fe2000f8e3cff */
[----:B------:R-:W-:Y:S07]  /*33a0*/  @P1 BRA `(.L_x_58) ;  /* 0xfffffff800a01947 */ /* 0x000fee000383ffff */
[----:B------:R-:W2:Y:S01]  /*33b0*/  S2UR UR4, SR_CgaCtaId ;  /* 0x00000000000479c3 */ /* 0x000ea20000008800 */
[----:B------:R-:W-:Y:S01]  /*33c0*/  ELECT P0, URZ, PT ;  /* 0x0000000000ff782f */ /* 0x000fe20003800000 */
[----:B------:R-:W-:Y:S01]  /*33d0*/  IMAD.MOV.U32 R0, RZ, RZ, 0x1 ;  /* 0x00000001ff007424 */ /* 0x000fe200078e00ff */
[----:B------:R-:W-:Y:S01]  /*33e0*/  UIADD3 UR5, UPT, UPT, UR5, 0xb0, URZ ;  /* 0x000000b005057890 */ /* 0x000fe2000fffe0ff */
[----:B------:R-:W-:Y:S01]  /*33f0*/  SHF.L.U32 R3, R11, 0x1f, RZ ;  /* 0x0000001f0b037819 */ /* 0x000fe200000006ff */
[----:B------:R-:W-:-:S03]  /*3400*/  UMOV UR6, 0x40 ;  /* 0x0000004000067882 */ /* 0x000fc60000000000 */
[----:B------:R-:W-:Y:S01]  /*3410*/  UVIRTCOUNT.DEALLOC.SMPOOL 0x80 ;  /* 0x000000800000784c */ /* 0x000fe20000000000 */
[----:B--2---:R-:W-:Y:S02]  /*3420*/  ULEA UR4, UR4, UR6, 0x18 ;  /* 0x0000000604047291 */ /* 0x004fe4000f8ec0ff */
[----:B------:R-:W-:-:S07]  /*3430*/  ULEA UR6, UR15, UR5, 0x3 ;  /* 0x000000050f067291 */ /* 0x000fce000f8e18ff */
[----:B------:R2:W-:Y:S02]  /*3440*/  @P0 STS.U8 [UR4+0x1c], R0 ;  /* 0x00001c00ff000988 */ /* 0x0005e40008000004 */
[----:B------:R-:W4:Y:S02]  /*3450*/  SYNCS.PHASECHK.TRANS64.TRYWAIT P0, [UR6], R3 ;  /* 0x00000003ff0075a7 */ /* 0x000f240008001106 */
[----:B--2-4-:R-:W-:Y:S05]  /*3460*/  @!P0 BRA `(.L_x_59) ;  /* 0x0000007c00d08947 */ /* 0x014fea0003800000 */
.L_x_143:
[----:B-1----:R-:W-:-:S04]  /*3470*/  UIADD3 UR7, UPT, UPT, UR15, 0x1, URZ ;  /* 0x000000010f077890 */ /* 0x002fc8000fffe0ff */
[----:B------:R-:W-:-:S04]  /*3480*/  UISETP.NE.AND UP0, UPT, UR7, 0x2, UPT ;  /* 0x000000020700788c */ /* 0x000fc8000bf05270 */
[----:B------:R-:W-:Y:S02]  /*3490*/  USEL UR6, URZ, 0x1, UP0 ;  /* 0x00000001ff067887 */ /* 0x000fe40008000000 */
[----:B------:R-:W-:-:S04]  /*34a0*/  USEL UR7, UR7, URZ, UP0 ;  /* 0x000000ff07077287 */ /* 0x000fc80008000000 */
[----:B------:R-:W-:Y:S01]  /*34b0*/  ULEA UR7, UR7, UR5, 0x3 ;  /* 0x0000000507077291 */ /* 0x000fe2000f8e18ff */
[----:B--2---:R-:W-:-:S04]  /*34c0*/  LOP3.LUT R3, R11, UR6, RZ, 0x3c, !PT ;  /* 0x000000060b037c12 */ /* 0x004fc8000f8e3cff */
[----:B------:R-:W-:-:S04]  /*34d0*/  SHF.L.U32 R3, R3, 0x1f, RZ ;  /* 0x0000001f03037819 */ /* 0x000fc800000006ff */
[----:B------:R-:W1:Y:S02]  /*34e0*/  SYNCS.PHASECHK.TRANS64.TRYWAIT P0, [UR7], R3 ;  /* 0x00000003ff0075a7 */ /* 0x000e640008001107 */
[----:B-1----:R-:W-:Y:S05]  /*34f0*/  @!P0 BRA `(.L_x_60) ;  /* 0x0000007c00c48947 */ /* 0x002fea0003800000 */
.L_x_145:
[----:B------:R-:W-:Y:S01]  /*3500*/  NOP ;  /* 0x0000000000007918 */ /* 0x000fe20000000000 */
[----:B-1----:R-:W1:Y:S01]  /*3510*/  LDS R0, [UR4+0x14] ;  /* 0x00001404ff007984 */ /* 0x002e620008000800 */
[----:B------:R-:W-:Y:S01]  /*3520*/  ULOP3.LUT UR6, UR16, 0xffff, URZ, 0xc0, !UPT ;  /* 0x0000ffff10067892 */ /* 0x000fe2000f8ec0ff */
[----:B------:R-:W-:Y:S01]  /*3530*/  UMOV UR8, 0xffff ;  /* 0x0000ffff00087882 */ /* 0x000fe20000000000 */
[----:B------:R-:W-:Y:S02]  /*3540*/  UMOV UR5, 0x1 ;  /* 0x0000000100057882 */ /* 0x000fe40000000000 */
[----:B------:R-:W-:-:S04]  /*3550*/  USHF.R.U32.HI UR6, URZ, 0x5, UR6 ;  /* 0x00000005ff067899 */ /* 0x000fc80008011606 */
[----:B------:R-:W-:Y:S02]  /*3560*/  USHF.L.U32 UR8, UR8, UR6, URZ ;  /* 0x0000000608087299 */ /* 0x000fe400080006ff */
[----:B------:R-:W-:-:S04]  /*3570*/  USHF.L.U32 UR5, UR5, UR6, URZ ;  /* 0x0000000605057299 */ /* 0x000fc800080006ff */
[----:B-1----:R-:W-:-:S04]  /*3580*/  LOP3.LUT R0, R0, UR8, RZ, 0xc0, !PT ;  /* 0x0000000800007c12 */ /* 0x002fc8000f8ec0ff */
[----:B------:R-:W-:-:S13]  /*3590*/  ISETP.NE.AND P0, PT, R0, UR8, PT ;  /* 0x0000000800007c0c */ /* 0x000fda000bf05270 */
[----:B------:R-:W-:Y:S05]  /*35a0*/  @P0 BRA `(.L_x_61) ;  /* 0x0000000000580947 */ /* 0x000fea0003800000 */
[----:B------:R-:W1:Y:S02]  /*35b0*/  LDS R0, [UR4+0x18] ;  /* 0x00001804ff007984 */ /* 0x000e640008000800 */
[----:B-1----:R-:W-:-:S04]  /*35c0*/  LOP3.LUT R0, R0, UR5, RZ, 0xc0, !PT ;  /* 0x0000000500007c12 */ /* 0x002fc8000f8ec0ff */
[----:B------:R-:W-:-:S13]  /*35d0*/  ISETP.NE.AND P0, PT, R0, UR5, PT ;  /* 0x0000000500007c0c */ /* 0x000fda000bf05270 */
[----:B------:R-:W-:Y:S05]  /*35e0*/  @P0 BRA `(.L_x_62) ;  /* 0x00000000003c0947 */ /* 0x000fea0003800000 */
[----:B------:R-:W1:Y:S01]  /*35f0*/  S2R R2, SR_LANEID ;  /* 0x0000000000027919 */ /* 0x000e620000000000 */
[----:B------:R-:W-:Y:S01]  /*3600*/  ULOP3.LUT UR8, URZ, UR8, URZ, 0x33, !UPT ;  /* 0x00000008ff087292 */ /* 0x000fe2000f8e33ff */
[----:B------:R-:W-:Y:S01]  /*3610*/  LOP3.LUT R4, RZ, UR5, RZ, 0x33, !PT ;  /* 0x00000005ff047c12 */ /* 0x000fe2000f8e33ff */
[----:B------:R-:W-:Y:S02]  /*3620*/  VOTEU.ANY UR7, UPT, PT ;  /* 0x0000000000077886 */ /* 0x000fe400038e0100 */
[----:B------:R-:W-:Y:S01]  /*3630*/  UFLO.U32 UR7, UR7 ;  /* 0x00000007000772bd */ /* 0x000fe200080e0000 */
[----:B------:R-:W2:Y:S01]  /*3640*/  REDUX UR5, R4 ;  /* 0x00000000040573c4 */ /* 0x000ea20000000000 */
[----:B------:R-:W-:-:S06]  /*3650*/  IMAD.U32 R0, RZ, RZ, UR8 ;  /* 0x00000008ff007e24 */ /* 0x000fcc000f8e00ff */
[----:B------:R4:W-:Y:S01]  /*3660*/  UTCATOMSWS.AND URZ, UR8 ;  /* 0x0000000800ff79e3 */ /* 0x0009e20008000000 */
[----:B------:R-:W3:Y:S01]  /*3670*/  REDUX UR6, R0 ;  /* 0x00000000000673c4 */ /* 0x000ee20000000000 */
[----:B-1----:R-:W-:Y:S01]  /*3680*/  ISETP.EQ.U32.AND P0, PT, R2, UR7, PT ;  /* 0x0000000702007c0c */ /* 0x002fe2000bf02070 */
[----:B--2---:R-:W-:Y:S01]  /*3690*/  IMAD.U32 R2, RZ, RZ, UR5 ;  /* 0x00000005ff027e24 */ /* 0x004fe2000f8e00ff */
[----:B---3--:R-:W-:-:S11]  /*36a0*/  MOV R3, UR6 ;  /* 0x0000000600037c02 */ /* 0x008fd60008000f00 */
[----:B------:R4:W-:Y:S04]  /*36b0*/  @P0 ATOMS.AND RZ, [UR4+0x14], R3 ;  /* 0x00001403ffff098c */ /* 0x0009e8000a800004 */
[----:B------:R4:W-:Y:S01]  /*36c0*/  @P0 ATOMS.AND RZ, [UR4+0x18], R2 ;  /* 0x00001802ffff098c */ /* 0x0009e2000a800004 */
[----:B------:R-:W-:Y:S05]  /*36d0*/  BRA `(.L_x_63) ;  /* 0x0000000000147947 */ /* 0x000fea0003800000 */
.L_x_62:
[----:B------:R-:W-:Y:S02]  /*36e0*/  MOV R2, 0x3700 ;  /* 0x0000370000027802 */ /* 0x000fe40000000f00 */
[----:B---3-5:R-:W-:Y:S05]  /*36f0*/  CALL.REL.NOINC `($__internal_0_$__cuda_sm10x_tcgen05_guardrail_trap_col_being_dealloced_not_returned_by_alloc) ;  /* 0x0000008000a87944 */ /* 0x028fea0003c00000 */
[----:B------:R-:W-:Y:S05]  /*3700*/  BRA `(.L_x_63) ;  /* 0x0000000000087947 */ /* 0x000fea0003800000 */
.L_x_61:
[----:B------:R-:W-:Y:S02]  /*3710*/  MOV R2, 0x3730 ;  /* 0x0000373000027802 */ /* 0x000fe40000000f00 */
[----:B---3-5:R-:W-:Y:S05]  /*3720*/  CALL.REL.NOINC `($__internal_2_$__cuda_sm10x_tcgen05_guardrail_trap_unallocated_columns_being_dealloced) ;  /* 0x0000008000b47944 */ /* 0x028fea0003c00000 */
.L_x_63:
[----:B------:R-:W-:Y:S01]  /*3730*/  NOP ;  /* 0x0000000000007918 */ /* 0x000fe20000000000 */
[----:B----4-:R-:W-:Y:S05]  /*3740*/  EXIT ;  /* 0x000000000000794d */ /* 0x010fea0003800000 */
.L_x_47:
[----:B------:R-:W-:-:S09]  /*3750*/  UISETP.NE.OR UP2, UPT, UR8, 0x3, !UP2 ;  /* 0x000000030800788c */ /* 0x000fd2000d745670 */
[----:B------:R-:W-:Y:S05]  /*3760*/  BRA.U UP2, `(.L_x_64) ;  /* 0x0000001102147547 */ /* 0x000fea000b800000 */
[----:B------:R-:W1:Y:S01]  /*3770*/  LDC R0, c[0x0][0xb30] ;  /* 0x0002cc00ff007b82 */ /* 0x000e620000000800 */
[----:B------:R-:W2:Y:S01]  /*3780*/  LDCU.64 UR8, c[0x0][0x888] ;  /* 0x00011100ff0877ac */ /* 0x000ea20008000a00 */
[----:B------:R-:W-:Y:S02]  /*3790*/  HFMA2 R29, -RZ, RZ, 0, 0 ;  /* 0x00000000ff1d7431 */ /* 0x000fe400000001ff */
[----:B------:R-:W-:Y:S01]  /*37a0*/  IMAD.MOV.U32 R31, RZ, RZ, 0x1 ;  /* 0x00000001ff1f7424 */ /* 0x000fe200078e00ff */
[----:B------:R-:W-:Y:S01]  /*37b0*/  MOV R23, 0x2000 ;  /* 0x0000200000177802 */ /* 0x000fe20000000f00 */
[----:B------:R-:W4:Y:S01]  /*37c0*/  LDCU.64 UR4, c[0x0][0x890] ;  /* 0x00011200ff0477ac */ /* 0x000f220008000a00 */
[----:B------:R-:W-:Y:S01]  /*37d0*/  IMAD.MOV.U32 R30, RZ, RZ, RZ ;  /* 0x000000ffff1e7224 */ /* 0x000fe200078e00ff */
[----:B------:R-:W3:Y:S01]  /*37e0*/  LDC R19, c[0x0][0x370] ;  /* 0x0000dc00ff137b82 */ /* 0x000ee20000000800 */
[----:B------:R-:W-:Y:S01]  /*37f0*/  UMOV UR7, 0x400 ;  /* 0x0000040000077882 */ /* 0x000fe20000000000 */
[----:B------:R-:W-:-:S02]  /*3800*/  UPLOP3.LUT UP1, UPT, UPT, UPT, UPT, 0x40, 0x4 ;  /* 0x000000000004789c */ /* 0x000fc40003f2e870 */
[----:B------:R-:W-:-:S04]  /*3810*/  ULEA UR7, UR37, UR7, 0x18 ;  /* 0x0000000725077291 */ /* 0x000fc8000f8ec0ff */
[----:B------:R-:W3:Y:S01]  /*3820*/  LDC R2, c[0x0][0xb0c] ;  /* 0x0002c300ff027b82 */ /* 0x000ee20000000800 */
[----:B------:R-:W-:Y:S02]  /*3830*/  UIADD3 UR13, UPT, UPT, UR7, 0x48, URZ ;  /* 0x00000048070d7890 */ /* 0x000fe4000fffe0ff */
[----:B--2---:R-:W-:Y:S02]  /*3840*/  UISETP.NE.U32.AND UP2, UPT, UR8, URZ, UPT ;  /* 0x000000ff0800728c */ /* 0x004fe4000bf45070 */
[----:B------:R-:W-:Y:S02]  /*3850*/  UIADD3 UR33, UPT, UPT, UR7, 0x30, URZ ;  /* 0x0000003007217890 */ /* 0x000fe4000fffe0ff */
[----:B----4-:R-:W-:Y:S01]  /*3860*/  UISETP.NE.U32.AND UP3, UPT, UR4, URZ, UPT ;  /* 0x000000ff0400728c */ /* 0x010fe2000bf65070 */
[----:B------:R-:W2:Y:S01]  /*3870*/  LDC R18, c[0x0][0xb20] ;  /* 0x0002c800ff127b82 */ /* 0x000ea20000000800 */
[----:B-1----:R-:W-:Y:S01]  /*3880*/  ISETP.NE.AND P1, PT, R0, 0x1, PT ;  /* 0x000000010000780c */ /* 0x002fe20003f25270 */
[----:B------:R-:W-:-:S02]  /*3890*/  UISETP.NE.AND.EX UP2, UPT, UR9, URZ, UPT, UP2 ;  /* 0x000000ff0900728c */ /* 0x000fc4000bf45320 */
[----:B------:R-:W-:Y:S02]  /*38a0*/  UIADD3 UR25, UPT, UPT, UR7, 0x38, URZ ;  /* 0x0000003807197890 */ /* 0x000fe4000fffe0ff */
[----:B------:R-:W-:Y:S02]  /*38b0*/  UIADD3 UR17, UPT, UPT, UR7, 0x40, URZ ;  /* 0x0000004007117890 */ /* 0x000fe4000fffe0ff */
[----:B------:R-:W1:Y:S01]  /*38c0*/  LDC.64 R32, c[0x0][0x348] ;  /* 0x0000d200ff207b82 */ /* 0x000e620000000a00 */
[----:B------:R-:W-:Y:S02]  /*38d0*/  UPRMT UR13, UR37, 0x654, UR13 ;  /* 0x00000654250d7896 */ /* 0x000fe4000800000d */
[----:B------:R-:W-:-:S05]  /*38e0*/  UISETP.NE.AND.EX UP3, UPT, UR5, URZ, UPT, UP3 ;  /* 0x000000ff0500728c */ /* 0x000fca000bf65330 */
[----:B------:R-:W4:Y:S08]  /*38f0*/  LDC.64 R16, c[0x0][0xb10] ;  /* 0x0002c400ff107b82 */ /* 0x000f300000000a00 */
[----:B------:R-:W1:Y:S08]  /*3900*/  LDC.64 R6, c[0x0][0xb18] ;  /* 0x0002c600ff067b82 */ /* 0x000e700000000a00 */
[----:B------:R-:W1:Y:S08]  /*3910*/  LDC.64 R4, c[0x0][0xb28] ;  /* 0x0002ca00ff047b82 */ /* 0x000e700000000a00 */
[----:B--23--:R-:W1:Y:S02]  /*3920*/  LDC R22, c[0x0][0x374] ;  /* 0x0000dd00ff167b82 */ /* 0x00ce640000000800 */
.L_x_75:
[C---:B------:R-:W-:Y:S02]  /*3930*/  LEA R0, R30.reuse, UR7, 0x3 ;  /* 0x000000071e007c11 */ /* 0x040fe4000f8e18ff */
[----:B------:R-:W-:Y:S02]  /*3940*/  SHF.L.U32 R3, R29, 0x1f, RZ ;  /* 0x0000001f1d037819 */ /* 0x000fe400000006ff */
[----:B------:R-:W-:Y:S02]  /*3950*/  LEA R24, R30, UR7, 0x4 ;  /* 0x000000071e187c11 */ /* 0x000fe4000f8e20ff */
[----:B--2---:R-:W2:Y:S02]  /*3960*/  SYNCS.PHASECHK.TRANS64.TRYWAIT P0, [R0+URZ+0x80], R3 ;  /* 0x00008003000075a7 */ /* 0x004ea400080011ff */
[----:B--2---:R-:W-:Y:S05]  /*3970*/  @!P0 BRA `(.L_x_65) ;  /* 0x0000007800bc8947 */ /* 0x004fea0003800000 */
.L_x_146:
[----:B------:R-:W-:Y:S01]  /*3980*/  ISETP.GE.AND P0, PT, R72, 0x1, PT ;  /* 0x000000014800780c */ /* 0x000fe20003f06270 */
[----:B------:R-:W3:Y:S01]  /*3990*/  LDS.128 R24, [R24+0xf0] ;  /* 0x0000f00018187984 */ /* 0x000ee20000000c00 */
[----:B--2---:R-:W-:Y:S01]  /*39a0*/  VIADD R0, R0, 0x90 ;  /* 0x0000009000007836 */ /* 0x004fe20000000000 */
[----:B------:R-:W-:Y:S01]  /*39b0*/  @!PT LDS RZ, [RZ] ;  /* 0x00000000fffff984 */ /* 0x000fe20000000800 */
[----:B------:R-:W-:Y:S01]  /*39c0*/  @!PT LDS RZ, [RZ] ;  /* 0x00000000fffff984 */ /* 0x000fe20000000800 */
[----:B------:R-:W-:Y:S01]  /*39d0*/  @!PT LDS RZ, [RZ] ;  /* 0x00000000fffff984 */ /* 0x000fe20000000800 */
[----:B------:R-:W-:Y:S01]  /*39e0*/  @!PT LDS RZ, [RZ] ;  /* 0x00000000fffff984 */ /* 0x000fe20000000800 */
[----:B------:R2:W-:Y:S06]  /*39f0*/  MEMBAR.ALL.CTA ;  /* 0x0000000000007992 */ /* 0x0005ec0000008000 */
[----:B--2---:R-:W2:Y:S01]  /*3a00*/  FENCE.VIEW.ASYNC.S ;  /* 0x00000000000073c6 */ /* 0x004ea20000000000 */
[----:B------:R-:W-:Y:S04]  /*3a10*/  PRMT R0, RZ, 0x654, R0 ;  /* 0x00000654ff007816 */ /* 0x000fe80000000000 */
[----:B--2---:R2:W-:Y:S01]  /*3a20*/  SYNCS.ARRIVE.TRANS64.RED.A1T0 RZ, [R0+URZ], RZ ;  /* 0x000000ff00ff79a7 */ /* 0x0045e200081004ff */
[----:B---3--:R-:W-:Y:S11]  /*3a30*/  LOP3.LUT P3, RZ, R26, 0x1, RZ, 0xc0, !PT ;  /* 0x000000011aff7812 */ /* 0x008ff6000786c0ff */
[----:B------:R-:W-:Y:S02]  /*3a40*/  @!UPT UIADD3 URZ, UPT, UPT, URZ, URZ, URZ ;  /* 0x000000fffffff290 */ /* 0x000fe4000fffe0ff */
[----:B------:R-:W-:Y:S02]  /*3a50*/  @P3 MOV R13, R24 ;  /* 0x00000018000d3202 */ /* 0x000fe40000000f00 */
[----:B------:R-:W-:Y:S01]  /*3a60*/  @P3 LOP3.LUT R8, R25, 0xffff, RZ, 0xc0, !PT ;  /* 0x0000ffff19083812 */ /* 0x000fe200078ec0ff */
[----:B--2---:R-:W-:Y:S06]  /*3a70*/  @!P0 BRA `(.L_x_66) ;  /* 0x0000000000a48947 */ /* 0x004fec0003800000 */
[----:B-1----:R-:W-:Y:S01]  /*3a80*/  IMAD.HI.U32 R35, R22, R7, RZ ;  /* 0x0000000716237227 */ /* 0x002fe200078e00ff */
[----:B------:R-:W-:Y:S02]  /*3a90*/  ISETP.NE.AND P0, PT, R6, 0x1, PT ;  /* 0x000000010600780c */ /* 0x000fe40003f05270 */
[----:B------:R-:W-:Y:S01]  /*3aa0*/  ISETP.NE.AND P2, PT, R72, 0x1, PT ;  /* 0x000000014800780c */ /* 0x000fe20003f45270 */
[----:B----4-:R-:W-:Y:S01]  /*3ab0*/  IMAD.HI.U32 R34, R19, R16, RZ ;  /* 0x0000001013227227 */ /* 0x010fe200078e00ff */
[----:B------:R-:W-:Y:S02]  /*3ac0*/  SHF.R.U32.HI R35, RZ, R18, R35 ;  /* 0x00000012ff237219 */ /* 0x000fe40000011623 */
[----:B------:R-:W-:Y:S01]  /*3ad0*/  ISETP.NE.AND P4, PT, R2, 0x1, PT ;  /* 0x000000010200780c */ /* 0x000fe20003f85270 */
[----:B------:R-:W-:Y:S01]  /*3ae0*/  IMAD.HI.U32 R36, R13, R16, RZ ;  /* 0x000000100d247227 */ /* 0x000fe200078e00ff */
[----:B------:R-:W-:Y:S02]  /*3af0*/  SHF.R.U32.HI R34, RZ, R17, R34 ;  /* 0x00000011ff227219 */ /* 0x000fe40000011622 */
[----:B------:R-:W-:Y:S01]  /*3b00*/  SEL R3, R22, R35, !P0 ;  /* 0x0000002316037207 */ /* 0x000fe20004000000 */
[C---:B------:R-:W-:Y:S01]  /*3b10*/  IMAD.HI.U32 R35, R8.reuse, R7, RZ ;  /* 0x0000000708237227 */ /* 0x040fe200078e00ff */
[----:B------:R-:W-:Y:S02]  /*3b20*/  SEL R11, R19, R34, !P4 ;  /* 0x00000022130b7207 */ /* 0x000fe40006000000 */
[----:B------:R-:W-:Y:S01]  /*3b30*/  SHF.R.U32.HI R36, RZ, R17, R36 ;  /* 0x00000011ff247219 */ /* 0x000fe20000011624 */
[----:B------:R-:W-:Y:S01]  /*3b40*/  IMAD.HI.U32 R38, R3, R4, RZ ;  /* 0x0000000403267227 */ /* 0x000fe200078e00ff */
[----:B------:R-:W-:Y:S03]  /*3b50*/  SHF.R.U32.HI R35, RZ, R18, R35 ;  /* 0x00000012ff237219 */ /* 0x000fe60000011623 */
[----:B------:R-:W-:Y:S01]  /*3b60*/  IMAD.HI.U32 R34, R11, R4, RZ ;  /* 0x000000040b227227 */ /* 0x000fe200078e00ff */
[----:B------:R-:W-:Y:S02]  /*3b70*/  @P2 SHF.R.U32.HI R3, RZ, R5, R38 ;  /* 0x00000005ff032219 */ /* 0x000fe40000011626 */
[----:B------:R-:W-:Y:S02]  /*3b80*/  SEL R9, R8, R35, !P0 ;  /* 0x0000002308097207 */ /* 0x000fe40004000000 */
[----:B------:R-:W-:Y:S01]  /*3b90*/  @P2 SHF.R.U32.HI R11, RZ, R5, R34 ;  /* 0x00000005ff0b2219 */ /* 0x000fe20000011622 */
[C---:B------:R-:W-:Y:S01]  /*3ba0*/  IMAD R10, R72.reuse, R3, RZ ;  /* 0x00000003480a7224 */ /* 0x040fe200078e02ff */
[----:B------:R-:W-:Y:S01]  /*3bb0*/  SEL R3, R13, R36, !P4 ;  /* 0x000000240d037207 */ /* 0x000fe20006000000 */
[C---:B------:R-:W-:Y:S03]  /*3bc0*/  IMAD.HI.U32 R14, R9.reuse, R4, RZ ;  /* 0x00000004090e7227 */ /* 0x040fe600078e00ff */
[----:B------:R-:W-:Y:S01]  /*3bd0*/  ISETP.GE.AND P0, PT, R9, R10, PT ;  /* 0x0000000a0900720c */ /* 0x000fe20003f06270 */
[C---:B------:R-:W-:Y:S01]  /*3be0*/  IMAD R12, R72.reuse, R11, RZ ;  /* 0x0000000b480c7224 */ /* 0x040fe200078e02ff */
[-C--:B------:R-:W-:Y:S04]  /*3bf0*/  SHF.R.U32.HI R14, RZ, R5.reuse, R14 ;  /* 0x00000005ff0e7219 */ /* 0x080fe8000001160e */
[----:B------:R-:W-:Y:S02]  /*3c00*/  ISETP.GE.OR P0, PT, R3, R12, P0 ;  /* 0x0000000c0300720c */ /* 0x000fe40000706670 */
[----:B------:R-:W-:Y:S05]  /*3c10*/  SEL R15, R9, R14, !P2 ;  /* 0x0000000e090f7207 */ /* 0x000fea0005000000 */
[----:B------:R-:W-:Y:S04]  /*3c20*/  IMAD.MOV R14, RZ, RZ, -R15 ;  /* 0x000000ffff0e7224 */ /* 0x000fe800078e0a0f */
[----:B------:R-:W-:Y:S02]  /*3c30*/  IMAD R14, R72, R14, R9 ;  /* 0x0000000e480e7224 */ /* 0x000fe400078e0209 */
[C---:B------:R-:W-:Y:S05]  /*3c40*/  @!P0 IMAD.HI.U32 R10, R3.reuse, R4, RZ ;  /* 0x00000004030a8227 */ /* 0x040fea00078e00ff */
[----:B------:R-:W-:Y:S04]  /*3c50*/  @!P0 SHF.R.U32.HI R10, RZ, R5, R10 ;  /* 0x00000005ff0a8219 */ /* 0x000fe8000001160a */
[----:B------:R-:W-:Y:S01]  /*3c60*/  @!P0 SEL R0, R3, R10, !P2 ;  /* 0x0000000a03008207 */ /* 0x000fe20005000000 */
[----:B------:R-:W-:Y:S03]  /*3c70*/  IMAD.MOV R10, RZ, RZ, -R3 ;  /* 0x000000ffff0a7224 */ /* 0x000fe600078e0a03 */
[----:B------:R-:W-:Y:S01]  /*3c80*/  @!P0 IADD3 R15, PT, PT, R15, -R0, RZ ;  /* 0x800000000f0f8210 */ /* 0x000fe20007ffe0ff */
[----:B------:R-:W-:Y:S01]  /*3c90*/  @!P0 IMAD R0, R11, R14, R0 ;  /* 0x0000000e0b008224 */ /* 0x000fe200078e0200 */
[----:B------:R-:W-:Y:S01]  /*3ca0*/  IADD3 R11, PT, PT, -R9, RZ, RZ ;  /* 0x000000ff090b7210 */ /* 0x000fe20007ffe1ff */
[----:B------:R-:W-:Y:S02]  /*3cb0*/  IMAD R13, R2, R10, R13 ;  /* 0x0000000a020d7224 */ /* 0x000fe400078e020d */
[----:B------:R-:W-:Y:S02]  /*3cc0*/  @!P0 IMAD R9, R15, R72, R3 ;  /* 0x000000480f098224 */ /* 0x000fe400078e0203 */
[----:B------:R-:W-:Y:S02]  /*3cd0*/  @!P0 IMAD.MOV.U32 R3, RZ, RZ, R0 ;  /* 0x000000ffff038224 */ /* 0x000fe400078e0000 */
[----:B------:R-:W-:Y:S02]  /*3ce0*/  IMAD R8, R6, R11, R8 ;  /* 0x0000000b06087224 */ /* 0x000fe400078e0208 */
[----:B------:R-:W-:Y:S02]  /*3cf0*/  IMAD R13, R3, R2, R13 ;  /* 0x00000002030d7224 */ /* 0x000fe400078e020d */
[----:B------:R-:W-:Y:S02]  /*3d00*/  IMAD R8, R9, R6, R8 ;  /* 0x0000000609087224 */ /* 0x000fe400078e0208 */
.L_x_66:
[----:B------:R-:W-:Y:S05]  /*3d10*/  BRA.U UP1, `(.L_x_67) ;  /* 0x0000000101107547 */ /* 0x000fea000b800000 */
[----:B------:R-:W-:Y:S04]  /*3d20*/  MOV R0, UR6 ;  /* 0x0000000600007c02 */ /* 0x000fe80008000f00 */
[----:B------:R-:W-:Y:S04]  /*3d30*/  SHF.L.U32 R3, R0, 0x1f, RZ ;  /* 0x0000001f00037819 */ /* 0x000fe800000006ff */
[----:B------:R-:W2:Y:S02]  /*3d40*/  SYNCS.PHASECHK.TRANS64.TRYWAIT P0, [UR7+0x78], R3 ;  /* 0x00007803ff0075a7 */ /* 0x000ea40008001107 */
[----:B--2---:R-:W-:Y:S05]  /*3d50*/  @!P0 BRA `(.L_x_68) ;  /* 0x0000007400d88947 */ /* 0x004fea0003800000 */
.L_x_67:
[----:B------:R-:W-:Y:S02]  /*3d60*/  R2UR UR35, R21 ;  /* 0x00000000152372ca */ /* 0x000fe400000e0000 */
[----:B------:R-:W-:Y:S02]  /*3d70*/  R2UR UR34, R20 ;  /* 0x00000000142272ca */ /* 0x000fe400000e0000 */
[----:B------:R-:W-:Y:S02]  /*3d80*/  ISETP.NE.U32.AND P2, PT, RZ, UR4, PT ;  /* 0x00000004ff007c0c */ /* 0x000fe4000bf45070 */
[----:B------:R-:W-:Y:S02]  /*3d90*/  SHF.L.U32 R12, R31, 0x1f, RZ ;  /* 0x0000001f1f0c7819 */ /* 0x000fe400000006ff */
[----:B------:R-:W-:Y:S05]  /*3da0*/  ISETP.NE.AND.EX P2, PT, RZ, UR5, PT, P2 ;  /* 0x00000005ff007c0c */ /* 0x000fea000bf45320 */
[----:B------:R-:W-:Y:S02]  /*3db0*/  USHF.L.U32 UR35, UR35, 0x7, URZ ;  /* 0x0000000723237899 */ /* 0x000fe400080006ff */
[----:B------:R-:W-:Y:S01]  /*3dc0*/  USHF.L.U32 UR34, UR34, 0x8, URZ ;  /* 0x0000000822227899 */ /* 0x000fe200080006ff */
[----:B------:R-:W-:Y:S11]  /*3dd0*/  BRA.U !UP3, `(.L_x_69) ;  /* 0x000000010b347547 */ /* 0x000ff6000b800000 */
[----:B------:R-:W-:Y:S01]  /*3de0*/  UPLOP3.LUT UP0, UPT, UPT, UPT, UP2, 0x80, 0x8 ;  /* 0x000000000008789c */ /* 0x000fe20003f0f020 */
[----:B--2---:R-:W-:Y:S02]  /*3df0*/  HFMA2 R0, -RZ, RZ, 0, 5.9604644775390625e-08 ;  /* 0x00000001ff007431 */ /* 0x004fe400000001ff */
[----:B------:R-:W-:Y:S03]  /*3e00*/  IMAD.MOV.U32 R171, RZ, RZ, 0x1 ;  /* 0x00000001ffab7424 */ /* 0x000fe600078e00ff */
[----:B------:R-:W-:Y:S05]  /*3e10*/  PLOP3.LUT P0, PT, PT, PT, UP0, 0x80, 0x8 ;  /* 0x000000000008781c */ /* 0x000fea0003f0f008 */
[----:B------:R-:W2:Y:S01]  /*3e20*/  @UP0 LDCU.64 UR10, c[0x0][0x888] ;  /* 0x00011100ff0a07ac */ /* 0x000ea20008000a00 */
[----:B------:R-:W-:Y:S07]  /*3e30*/  @UP0 UIMAD UR8, UR36, UR4, URZ ;  /* 0x00000004240802a4 */ /* 0x000fee000f8e02ff */
[----:B------:R-:W-:Y:S01]  /*3e40*/  @!P0 PRMT R171, R0, 0x7610, R171 ;  /* 0x0000761000ab8816 */ /* 0x000fe200000000ab */
[----:B--2---:R-:W-:Y:S03]  /*3e50*/  @UP0 UIMAD.WIDE UR10, UR8, 0x4, UR10 ;  /* 0x00000004080a08a5 */ /* 0x004fe6000f8e020a */
[----:B------:R-:W2:Y:S03]  /*3e60*/  @!UP0 LDCU UR8, c[0x0][0x880] ;  /* 0x00011000ff0887ac */ /* 0x000ea60008000800 */
[----:B------:R-:W-:Y:S01]  /*3e70*/  IMAD.U32 R10, RZ, RZ, UR10 ;  /* 0x0000000aff0a7e24 */ /* 0x000fe2000f8e00ff */
[----:B------:R-:W-:Y:S05]  /*3e80*/  MOV R11, UR11 ;  /* 0x0000000b000b7c02 */ /* 0x000fea0008000f00 */
[----:B-----5:R3:W5:Y:S02]  /*3e90*/  @P0 LDG.E R81, desc[UR46][R10.64] ;  /* 0x0000002e0a510981 */ /* 0x020764000c1e1900 */
[----:B--23--:R-:W-:Y:S07]  /*3ea0*/  @!P0 IMAD.U32 R81, RZ, RZ, UR8 ;  /* 0x00000008ff518e24 */ /* 0x00cfee000f8e00ff */
.L_x_69:
[----:B-----5:R-:W-:Y:S01]  /*3eb0*/  @!P2 FSETP.EQ.AND P0, PT, R81, RZ, PT ;  /* 0x000000ff5100a20b */ /* 0x020fe20003f02000 */
[----:B------:R-:W-:Y:S01]  /*3ec0*/  @!UPT UIADD3 URZ, UPT, UPT, URZ, URZ, URZ ;  /* 0x000000fffffff290 */ /* 0x000fe2000fffe0ff */
[----:B------:R-:W-:Y:S11]  /*3ed0*/  @!P2 BRA `(.L_x_70) ;  /* 0x000000000014a947 */ /* 0x000ff60003800000 */
[----:B------:R-:W-:Y:S02]  /*3ee0*/  LOP3.LUT P2, RZ, R171, 0xff, RZ, 0xc0, !PT ;  /* 0x000000ffabff7812 */ /* 0x000fe4000784c0ff */
[----:B------:R-:W-:Y:S04]  /*3ef0*/  PLOP3.LUT P0, PT, PT, PT, UP0, 0x80, 0x8 ;  /* 0x000000000008781c */ /* 0x000fe80003f0f008 */
[----:B------:R-:W-:Y:S07]  /*3f00*/  PLOP3.LUT P0, PT, P0, PT, PT, 0x8, 0x80 ;  /* 0x000000000080781c */ /* 0x000fee000070e170 */
[----:B------:R-:W-:Y:S11]  /*3f10*/  @P2 FSETP.EQ.AND P0, PT, R81, RZ, PT ;  /* 0x000000ff5100220b */ /* 0x000ff60003f02000 */
[----:B------:R-:W-:Y:S02]  /*3f20*/  @!UPT UIADD3 URZ, UPT, UPT, URZ, URZ, URZ ;  /* 0x000000fffffff290 */ /* 0x000fe4000fffe0ff */
.L_x_70:
[----:B------:R-:W3:Y:S01]  /*3f30*/  SYNCS.PHASECHK.TRANS64.TRYWAIT P2, [UR7+0x50], R12 ;  /* 0x0000500cff0075a7 */ /* 0x000ee20008041107 */
[----:B------:R-:W-:Y:S04]  /*3f40*/  ELECT P4, URZ, PT ;  /* 0x0000000000ff782f */ /* 0x000fe80003880000 */
[----:B------:R-:W-:Y:S11]  /*3f50*/  PLOP3.LUT P4, PT, P0, P4, PT, 0xf2, 0x2f ;  /* 0x00000000002f781c */ /* 0x000ff60000789e72 */
[----:B------:R-:W-:Y:S02]  /*3f60*/  @!UPT UIADD3 URZ, UPT, UPT, URZ, URZ, URZ ;  /* 0x000000fffffff290 */ /* 0x000fe4000fffe0ff */
[----:B-1----:R-:W-:Y:S05]  /*3f70*/  @!P4 IADD3 R9, P0, PT, R32, 0x580, RZ ;  /* 0x000005802009c810 */ /* 0x002fea0007f1e0ff */
[----:B--2---:R-:W-:Y:S01]  /*3f80*/  @!P4 IMAD.X R0, RZ, RZ, R33, P0 ;  /* 0x000000ffff00c224 */ /* 0x004fe200000e0621 */
[----:B---3--:R-:W-:Y:S07]  /*3f90*/  @!P2 BRA `(.L_x_71) ;  /* 0x000000740060a947 */ /* 0x008fee0003800000 */
.L_x_149:
[----:B------:R-:W-:Y:S01]  /*3fa0*/  @!P4 R2UR UR8, R0 ;  /* 0x000000000008c2ca */ /* 0x000fe200000e0000 */
[----:B------:R-:W-:Y:S01]  /*3fb0*/  VOTEU.ALL UP1, P4 ;  /* 0x0000000000ff7886 */ /* 0x000fe20002020000 */
[----:B------:R-:W-:Y:S01]  /*3fc0*/  @!P4 R2UR UR9, R9 ;  /* 0x000000000909c2ca */ /* 0x000fe200000e0000 */
[----:B------:R-:W-:Y:S01]  /*3fd0*/  @!P4 IMAD.MOV.U32 R0, RZ, RZ, 0x2000 ;  /* 0x00002000ff00c424 */ /* 0x000fe200078e00ff */
[----:B------:R-:W-:Y:S01]  /*3fe0*/  UMOV UR10, 0x0 ;  /* 0x00000000000a7882 */ /* 0x000fe20000000000 */
[----:B------:R-:W-:Y:S01]  /*3ff0*/  UMOV UR11, 0x10000000 ;  /* 0x10000000000b7882 */ /* 0x000fe20000000000 */
[----:B------:R-:W-:Y:S01]  /*4000*/  @!UP1 UIADD3 UR32, UPT, UPT, UR7, 0x200, URZ ;  /* 0x0000020007209890 */ /* 0x000fe2000fffe0ff */
[----:B------:R-:W-:Y:S01]  /*4010*/  @!P4 IADD3 R9, P0, PT, R32, 0x580, RZ ;  /* 0x000005802009c810 */ /* 0x000fe20007f1e0ff */
[----:B------:R-:W-:Y:S05]  /*4020*/  VOTEU.ALL UP1, P4 ;  /* 0x0000000000ff7886 */ /* 0x000fea0002020000 */
[----:B------:R-:W-:Y:S01]  /*4030*/  IMAD.U32 R11, RZ, RZ, UR8 ;  /* 0x00000008ff0b7e24 */ /* 0x000fe2000f8e00ff */
[----:B------:R-:W-:Y:S01]  /*4040*/  UPRMT UR8, UR37, 0x654, UR33 ;  /* 0x0000065425087896 */ /* 0x000fe20008000021 */
[----:B------:R-:W-:Y:S03]  /*4050*/  IMAD.U32 R10, RZ, RZ, UR9 ;  /* 0x00000009ff0a7e24 */ /* 0x000fe6000f8e00ff */
[----:B------:R-:W-:Y:S02]  /*4060*/  @!P4 R2UR UR15, R11 ;  /* 0x000000000b0fc2ca */ /* 0x000fe400000e0000 */
[----:B------:R-:W-:Y:S11]  /*4070*/  @!P4 R2UR UR14, R10 ;  /* 0x000000000a0ec2ca */ /* 0x000ff600000e0000 */
[----:B------:R-:W-:Y:S02]  /*4080*/  @!UPT UIADD3 URZ, UPT, UPT, URZ, URZ, URZ ;  /* 0x000000fffffff290 */ /* 0x000fe4000fffe0ff */
[----:B------:R2:W-:Y:S01]  /*4090*/  @!UP1 UTMALDG.3D [UR32], [UR14], desc[UR10] ;  /* 0x00000a200e0095b4 */ /* 0x0005e20008011000 */
[----:B------:R3:W-:Y:S01]  /*40a0*/  @!P4 SYNCS.ARRIVE.TRANS64.RED.A0TR RZ, [UR7+0x30], R0 ;  /* 0x00003000ffffc9a7 */ /* 0x0007e20008300407 */
[----:B------:R-:W-:Y:S01]  /*40b0*/  SYNCS.ARRIVE.TRANS64.RED.A1T0 RZ, [UR8], RZ ;  /* 0x000000ffffff79a7 */ /* 0x000fe20008100408 */
[----:B---3--:R-:W-:Y:S01]  /*40c0*/  @!P4 IMAD.X R0, RZ, RZ, R33, P0 ;  /* 0x000000ffff00c224 */ /* 0x008fe200000e0621 */
[----:B------:R-:W3:Y:S02]  /*40d0*/  SYNCS.PHASECHK.TRANS64.TRYWAIT P2, [UR7+0x58], R12 ;  /* 0x0000580cff0075a7 */ /* 0x000ee40008041107 */
[----:B--23--:R-:W-:Y:S05]  /*40e0*/  @!P2 BRA `(.L_x_72) ;  /* 0x000000740024a947 */ /* 0x00cfea0003800000 */
.L_x_151:
        /* <DEDUP_REMOVED lines=8> */
[----:B------:R-:W-:Y:S01]  /*4170*/  @!UP1 UIADD3 UR24, UPT, UPT, UR7, 0x2200, URZ ;  /* 0x0000220007189890 */ /* 0x000fe2000fffe0ff */
[----:B------:R-:W-:Y:S01]  /*4180*/  VOTEU.ALL UP1, P4 ;  /* 0x0000000000ff7886 */ /* 0x000fe20002020000 */
[----:B------:R-:W-:Y:S01]  /*4190*/  UMOV UR27, UR35 ;  /* 0x00000023001b7c82 */ /* 0x000fe20008000000 */
[----:B------:R-:W-:Y:S02]  /*41a0*/  UMOV UR28, UR36 ;  /* 0x00000024001c7c82 */ /* 0x000fe40008000000 */
[----:B------:R-:W-:Y:S01]  /*41b0*/  IMAD.U32 R11, RZ, RZ, UR8 ;  /* 0x00000008ff0b7e24 */ /* 0x000fe2000f8e00ff */
[----:B------:R-:W-:Y:S01]  /*41c0*/  UPRMT UR8, UR37, 0x654, UR25 ;  /* 0x0000065425087896 */ /* 0x000fe20008000019 */
[----:B------:R-:W-:Y:S02]  /*41d0*/  IMAD.U32 R10, RZ, RZ, UR9 ;  /* 0x00000009ff0a7e24 */ /* 0x000fe4000f8e00ff */
[----:B------:R-:W-:Y:S01]  /*41e0*/  @!P4 IMAD.X R20, RZ, RZ, R33, P0 ;  /* 0x000000ffff14c224 */ /* 0x000fe200000e0621 */
[----:B------:R-:W-:Y:S02]  /*41f0*/  @!P4 R2UR UR15, R11 ;  /* 0x000000000b0fc2ca */ /* 0x000fe400000e0000 */
[----:B------:R-:W-:Y:S11]  /*4200*/  @!P4 R2UR UR14, R10 ;  /* 0x000000000a0ec2ca */ /* 0x000ff600000e0000 */
[----:B------:R-:W-:Y:S02]  /*4210*/  @!UPT UIADD3 URZ, UPT, UPT, URZ, URZ, URZ ;  /* 0x000000fffffff290 */ /* 0x000fe4000fffe0ff */
[----:B------:R2:W-:Y:S01]  /*4220*/  @!UP1 UTMALDG.3D [UR24], [UR14], desc[UR10] ;  /* 0x00000a180e0095b4 */ /* 0x0005e20008011000 */
[----:B------:R2:W-:Y:S01]  /*4230*/  @!P4 SYNCS.ARRIVE.TRANS64.RED.A0TR RZ, [UR7+0x38], R0 ;  /* 0x00003800ffffc9a7 */ /* 0x0005e20008300407 */
[----:B------:R-:W-:Y:S01]  /*4240*/  SYNCS.ARRIVE.TRANS64.RED.A1T0 RZ, [UR8], RZ ;  /* 0x000000ffffff79a7 */ /* 0x000fe20008100408 */
[----:B------:R-:W3:Y:S02]  /*4250*/  SYNCS.PHASECHK.TRANS64.TRYWAIT P2, [UR7+0x60], R12 ;  /* 0x0000600cff0075a7 */ /* 0x000ee40008041107 */
[----:B--23--:R-:W-:Y:S05]  /*4260*/  @!P2 BRA `(.L_x_73) ;  /* 0x0000007000dca947 */ /* 0x00cfea0003800000 */
.L_x_153:
[----:B------:R-:W2:Y:S01]  /*4270*/  LDC.64 R14, c[0x0][0xb10] ;  /* 0x0002c400ff0e7b82 */ /* 0x000ea20000000a00 */
[----:B------:R-:W-:Y:S01]  /*4280*/  @!P4 R2UR UR8, R20 ;  /* 0x000000001408c2ca */ /* 0x000fe200000e0000 */
[----:B------:R-:W-:Y:S01]  /*4290*/  VOTEU.ALL UP1, P4 ;  /* 0x0000000000ff7886 */ /* 0x000fe20002020000 */
[----:B------:R-:W-:Y:S01]  /*42a0*/  @!P4 R2UR UR9, R21 ;  /* 0x000000001509c2ca */ /* 0x000fe200000e0000 */
[----:B------:R-:W-:Y:S01]  /*42b0*/  UMOV UR10, 0x0 ;  /* 0x00000000000a7882 */ /* 0x000fe20000000000 */
[----:B------:R-:W-:Y:S03]  /*42c0*/  UMOV UR11, 0x10000000 ;  /* 0x10000000000b7882 */ /* 0x000fe60000000000 */
[----:B------:R-:W3:Y:S01]  /*42d0*/  LDC.64 R10, c[0x0][0xb18] ;  /* 0x0002c600ff0a7b82 */ /* 0x000ee20000000a00 */
[----:B------:R-:W-:Y:S01]  /*42e0*/  @!UP1 UIADD3 UR18, UPT, UPT, UR34, 0x80, URZ ;  /* 0x0000008022129890 */ /* 0x000fe2000fffe0ff */
[----:B------:R-:W-:Y:S01]  /*42f0*/  @P3 SHF.R.U32.HI R28, RZ, 0x10, R25 ;  /* 0x00000010ff1c3819 */ /* 0x000fe20000011619 */
[----:B------:R-:W-:Y:S01]  /*4300*/  @!UP1 UIADD3 UR16, UPT, UPT, UR7, 0x4200, URZ ;  /* 0x0000420007109890 */ /* 0x000fe2000fffe0ff */
[----:B------:R-:W-:Y:S01]  /*4310*/  VIADD R30, R30, 0x1 ;  /* 0x000000011e1e7836 */ /* 0x000fe20000000000 */
[----:B------:R-:W-:Y:S03]  /*4320*/  VOTEU.ALL UP1, P4 ;  /* 0x0000000000ff7886 */ /* 0x000fe60002020000 */
[----:B------:R-:W5:Y:S01]  /*4330*/  @!P1 LDC R0, c[0x0][0xb20] ;  /* 0x0002c800ff009b82 */ /* 0x000f620000000800 */
[----:B------:R-:W-:Y:S01]  /*4340*/  UMOV UR19, UR35 ;  /* 0x0000002300137c82 */ /* 0x000fe20008000000 */
[----:B------:R-:W-:Y:S01]  /*4350*/  IMAD.U32 R21, RZ, RZ, UR8 ;  /* 0x00000008ff157e24 */ /* 0x000fe2000f8e00ff */
[----:B------:R-:W-:Y:S05]  /*4360*/  UMOV UR20, UR36 ;  /* 0x0000002400147c82 */ /* 0x000fea0008000000 */
[----:B-1----:R-:W1:Y:S01]  /*4370*/  @!P1 LDC R3, c[0x0][0xb0c] ;  /* 0x0002c300ff039b82 */ /* 0x002e620000000800 */
[----:B------:R-:W-:Y:S01]  /*4380*/  IMAD.U32 R20, RZ, RZ, UR9 ;  /* 0x00000009ff147e24 */ /* 0x000fe2000f8e00ff */
[----:B------:R-:W-:Y:S01]  /*4390*/  UPRMT UR8, UR37, 0x654, UR17 ;  /* 0x0000065425087896 */ /* 0x000fe20008000011 */
[----:B------:R-:W-:Y:S03]  /*43a0*/  @!P4 R2UR UR15, R21 ;  /* 0x00000000150fc2ca */ /* 0x000fe600000e0000 */
[----:B------:R-:W-:Y:S01]  /*43b0*/  @!P4 R2UR UR14, R20 ;  /* 0x00000000140ec2ca */ /* 0x000fe200000e0000 */
[----:B------:R-:W-:Y:S11]  /*43c0*/  @!P4 IMAD.MOV.U32 R20, RZ, RZ, 0x2000 ;  /* 0x00002000ff14c424 */ /* 0x000ff600078e00ff */
[----:B------:R-:W-:Y:S01]  /*43d0*/  @!UPT UIADD3 URZ, UPT, UPT, URZ, URZ, URZ ;  /* 0x000000fffffff290 */ /* 0x000fe2000fffe0ff */
[----:B------:R1:W-:Y:S01]  /*43e0*/  @!UP1 UTMALDG.3D [UR16], [UR14], desc[UR10] ;  /* 0x00000a100e0095b4 */ /* 0x0003e20008011000 */
[----:B------:R1:W-:Y:S02]  /*43f0*/  @!P4 SYNCS.ARRIVE.TRANS64.RED.A0TR RZ, [UR7+0x40], R20 ;  /* 0x00004014ffffc9a7 */ /* 0x0003e40008300407 */
[----:B-1----:R-:W-:Y:S01]  /*4400*/  @!P1 ISETP.NE.AND P2, PT, R3, 0x1, PT ;  /* 0x000000010300980c */ /* 0x002fe20003f45270 */
[C---:B--2---:R-:W-:Y:S01]  /*4410*/  @!P1 IMAD.HI.U32 R14, R13.reuse, R14, RZ ;  /* 0x0000000e0d0e9227 */ /* 0x044fe200078e00ff */
[----:B---3--:R-:W-:Y:S03]  /*4420*/  @!P1 ISETP.NE.AND P0, PT, R10, 0x1, PT ;  /* 0x000000010a00980c */ /* 0x008fe60003f05270 */
[C---:B------:R-:W-:Y:S01]  /*4430*/  @!P1 IMAD.HI.U32 R11, R8.reuse, R11, RZ ;  /* 0x0000000b080b9227 */ /* 0x040fe200078e00ff */
[----:B------:R-:W-:Y:S04]  /*4440*/  @!P1 SHF.R.U32.HI R14, RZ, R15, R14 ;  /* 0x0000000fff0e9219 */ /* 0x000fe8000001160e */
[----:B-----5:R-:W-:Y:S01]  /*4450*/  @!P1 SHF.R.U32.HI R9, RZ, R0, R11 ;  /* 0x00000000ff099219 */ /* 0x020fe2000001160b */
[----:B------:R-:W-:Y:S01]  /*4460*/  SYNCS.ARRIVE.TRANS64.RED.A1T0 RZ, [UR8], RZ ;  /* 0x000000ffffff79a7 */ /* 0x000fe20008100408 */
[----:B------:R-:W-:Y:S02]  /*4470*/  @!P1 SEL R14, R13, R14, !P2 ;  /* 0x0000000e0d0e9207 */ /* 0x000fe40005000000 */
[----:B------:R-:W-:Y:S01]  /*4480*/  @!P1 SEL R9, R8, R9, !P0 ;  /* 0x0000000908099207 */ /* 0x000fe20004000000 */
[----:B------:R-:W1:Y:S04]  /*4490*/  SYNCS.PHASECHK.TRANS64.TRYWAIT P5, [UR7+0x68], R12 ;  /* 0x0000680cff0075a7 */ /* 0x000e6800080a1107 */
[----:B------:R-:W-:Y:S02]  /*44a0*/  @!P1 IMAD.IADD R0, R9, 0x1, -R14 ;  /* 0x0000000109009824 */ /* 0x000fe400078e0a0e */
[----:B------:R-:W-:Y:S02]  /*44b0*/  @!P1 IMAD.IADD R9, R14, 0x1, -R9 ;  /* 0x000000010e099824 */ /* 0x000fe400078e0a09 */
[----:B------:R-:W-:Y:S02]  /*44c0*/  @!P1 IMAD R13, R0, R3, R13 ;  /* 0x00000003000d9224 */ /* 0x000fe400078e020d */
[----:B------:R-:W-:Y:S01]  /*44d0*/  @!P1 IMAD R8, R9, R10, R8 ;  /* 0x0000000a09089224 */ /* 0x000fe200078e0208 */
[----:B-1----:R-:W-:Y:S06]  /*44e0*/  @!P5 BRA `(.L_x_74) ;  /* 0x000000700054d947 */ /* 0x002fec0003800000 */
.L_x_155:
[----:B-1----:R-:W-:Y:S01]  /*44f0*/  @!P4 IADD3 R3, P0, PT, R32, 0x580, RZ ;  /* 0x000005802003c810 */ /* 0x002fe20007f1e0ff */
[----:B------:R-:W-:Y:S01]  /*4500*/  VOTEU.ALL UP1, P4 ;  /* 0x0000000000ff7886 */ /* 0x000fe20002020000 */
[----:B------:R-:W-:Y:S01]  /*4510*/  UMOV UR18, 0x0 ;  /* 0x0000000000127882 */ /* 0x000fe20000000000 */
[----:B------:R-:W-:Y:S01]  /*4520*/  UMOV UR19, 0x10000000 ;  /* 0x1000000000137882 */ /* 0x000fe20000000000 */
[----:B------:R-:W-:Y:S01]  /*4530*/  @!P4 R2UR UR9, R3 ;  /* 0x000000000309c2ca */ /* 0x000fe200000e0000 */
[----:B------:R-:W-:Y:S01]  /*4540*/  @!P4 IMAD.X R0, RZ, RZ, R33, P0 ;  /* 0x000000ffff00c224 */ /* 0x000fe200000e0621 */
[----:B------:R-:W-:Y:S01]  /*4550*/  @!UP1 UIADD3 UR10, UPT, UPT, UR34, 0xc0, URZ ;  /* 0x000000c0220a9890 */ /* 0x000fe2000fffe0ff */
[----:B------:R-:W-:Y:S01]  /*4560*/  ISETP.NE.AND P0, PT, R30, 0x2, PT ;  /* 0x000000021e00780c */ /* 0x000fe20003f05270 */
[----:B------:R-:W-:Y:S01]  /*4570*/  UMOV UR11, UR35 ;  /* 0x00000023000b7c82 */ /* 0x000fe20008000000 */
[----:B------:R-:W-:Y:S01]  /*4580*/  UMOV UR12, UR36 ;  /* 0x00000024000c7c82 */ /* 0x000fe20008000000 */
[----:B------:R-:W-:Y:S01]  /*4590*/  @!P4 R2UR UR8, R0 ;  /* 0x000000000008c2ca */ /* 0x000fe200000e0000 */
[----:B------:R-:W-:Y:S01]  /*45a0*/  IMAD.IADD R20, R8, 0x1, R147 ;  /* 0x0000000108147824 */ /* 0x000fe200078e0293 */
[----:B------:R-:W-:Y:S01]  /*45b0*/  @P3 R2UR UR36, R28 ;  /* 0x000000001c2432ca */ /* 0x000fe200000e0000 */
[----:B------:R-:W-:Y:S01]  /*45c0*/  IMAD.IADD R21, R13, 0x1, R170 ;  /* 0x000000010d157824 */ /* 0x000fe200078e02aa */
[----:B------:R-:W-:Y:S02]  /*45d0*/  SEL R0, RZ, 0x1, P0 ;  /* 0x00000001ff007807 */ /* 0x000fe40000000000 */
[----:B------:R-:W-:Y:S01]  /*45e0*/  LOP3.LUT R31, R31, 0x1, RZ, 0x3c, !PT ;  /* 0x000000011f1f7812 */ /* 0x000fe200078e3cff */
[----:B------:R-:W-:Y:S01]  /*45f0*/  IMAD.U32 R10, RZ, RZ, UR9 ;  /* 0x00000009ff0a7e24 */ /* 0x000fe2000f8e00ff */
[----:B------:R-:W-:Y:S01]  /*4600*/  @!UP1 UIADD3 UR9, UPT, UPT, UR7, 0x48, URZ ;  /* 0x0000004807099890 */ /* 0x000fe2000fffe0ff */
[----:B------:R-:W-:Y:S02]  /*4610*/  LOP3.LUT R29, R29, R0, RZ, 0x3c, !PT ;  /* 0x000000001d1d7212 */ /* 0x000fe400078e3cff */
[----:B------:R-:W-:Y:S02]  /*4620*/  SEL R30, R30, RZ, P0 ;  /* 0x000000ff1e1e7207 */ /* 0x000fe40000000000 */
[----:B------:R-:W-:Y:S01]  /*4630*/  IMAD.U32 R11, RZ, RZ, UR8 ;  /* 0x00000008ff0b7e24 */ /* 0x000fe2000f8e00ff */
[----:B------:R-:W-:Y:S01]  /*4640*/  @!P4 R2UR UR14, R10 ;  /* 0x000000000a0ec2ca */ /* 0x000fe200000e0000 */
[----:B------:R-:W-:Y:S01]  /*4650*/  @!UP1 UIADD3 UR8, UPT, UPT, UR7, 0x6200, URZ ;  /* 0x0000620007089890 */ /* 0x000fe2000fffe0ff */
[----:B------:R-:W-:Y:S02]  /*4660*/  VOTEU.ALL UP1, P4 ;  /* 0x0000000000ff7886 */ /* 0x000fe40002020000 */
[----:B------:R-:W-:Y:S11]  /*4670*/  @!P4 R2UR UR15, R11 ;  /* 0x000000000b0fc2ca */ /* 0x000ff600000e0000 */
[----:B------:R-:W-:Y:S02]  /*4680*/  @!UPT UIADD3 URZ, UPT, UPT, URZ, URZ, URZ ;  /* 0x000000fffffff290 */ /* 0x000fe4000fffe0ff */
[----:B------:R2:W-:Y:S01]  /*4690*/  @!UP1 UTMALDG.3D [UR8], [UR14], desc[UR18] ;  /* 0x000012080e0095b4 */ /* 0x0005e20008011000 */
[----:B------:R2:W-:Y:S01]  /*46a0*/  @!P4 SYNCS.ARRIVE.TRANS64.RED.A0TR RZ, [UR7+0x48], R23 ;  /* 0x00004817ffffc9a7 */ /* 0x0005e20008300407 */
[----:B------:R-:W-:Y:S01]  /*46b0*/  UPLOP3.LUT UP1, UPT, UPT, UPT, UPT, 0x80, 0x8 ;  /* 0x000000000008789c */ /* 0x000fe20003f2f070 */
[----:B------:R-:W-:Y:S01]  /*46c0*/  SYNCS.ARRIVE.TRANS64.RED.A1T0 RZ, [UR13], RZ ;  /* 0x000000ffffff79a7 */ /* 0x000fe2000810040d */
[----:B------:R-:W-:Y:S09]  /*46d0*/  @P3 BRA `(.L_x_75) ;  /* 0xfffffff000943947 */ /* 0x000ff2000383ffff */
[----:B------:R-:W-:-:S04]  /*46e0*/  SHF.L.U32 R3, R31, 0x1f, RZ ;  /* 0x0000001f1f037819 */ /* 0x000fc800000006ff */
[----:B------:R-:W1:Y:S02]  /*46f0*/  SYNCS.PHASECHK.TRANS64.TRYWAIT P0, [UR7+0x50], R3 ;  /* 0x00005003ff0075a7 */ /* 0x000e640008001107 */
[----:B-1----:R-:W-:Y:S05]  /*4700*/  @!P0 BRA `(.L_x_76) ;  /* 0x0000006c00e48947 */ /* 0x002fea0003800000 */
.L_x_157:
[----:B------:R-:W3:Y:S02]  /*4710*/  SYNCS.PHASECHK.TRANS64.TRYWAIT P0, [UR7+0x58], R3 ;  /* 0x00005803ff0075a7 */ /* 0x000ee40008001107 */
[----:B---3--:R-:W-:Y:S05]  /*4720*/  @!P0 BRA `(.L_x_77) ;  /* 0x0000006c00f48947 */ /* 0x008fea0003800000 */
.L_x_159:
[----:B------:R-:W3:Y:S02]  /*4730*/  SYNCS.PHASECHK.TRANS64.TRYWAIT P0, [UR7+0x60], R3 ;  /* 0x00006003ff0075a7 */ /* 0x000ee40008001107 */
[----:B---3--:R-:W-:Y:S05]  /*4740*/  @!P0 BRA `(.L_x_78) ;  /* 0x0000007000048947 */ /* 0x008fea0003800000 */
.L_x_161:
[----:B-1----:R-:W-:-:S07]  /*4750*/  MOV R0, UR7 ;  /* 0x0000000700007c02 */ /* 0x002fce0008000f00 */
.L_x_79:
[----:B-1----:R-:W-:-:S04]  /*4760*/  SHF.L.U32 R3, R31, 0x1f, RZ ;  /* 0x0000001f1f037819 */ /* 0x002fc800000006ff */
[----:B------:R1:W3:Y:S03]  /*4770*/  SYNCS.PHASECHK.TRANS64.TRYWAIT P0, [R0+URZ+0x68], R3 ;  /* 0x00006803000075a7 */ /* 0x0002e600080011ff */
[----:B---3--:R-:W-:Y:S05]  /*4780*/  @!P0 NANOSLEEP.SYNCS 0x989680 ;  /* 0x009896800000895d */ /* 0x008fea0003900000 */
[----:B------:R-:W3:Y:S02]  /*4790*/  @!P0 SYNCS.PHASECHK.TRANS64 P0, [R0+URZ+0x68], R3 ;  /* 0x00006803000085a7 */ /* 0x000ee400080010ff */
[----:B--23--:R-:W-:Y:S05]  /*47a0*/  @P0 EXIT ;  /* 0x000000000000094d */ /* 0x00cfea0003800000 */
[----:B------:R-:W-:Y:S05]  /*47b0*/  BRA `(.L_x_79) ;  /* 0xfffffffc00e87947 */ /* 0x000fea000383ffff */
.L_x_64:
[----:B------:R-:W-:-:S06]  /*47c0*/  UISETP.GE.AND UP1, UPT, UR8, 0x4, UPT ;  /* 0x000000040800788c */ /* 0x000fcc000bf26270 */
[----:B------:R-:W-:-:S13]  /*47d0*/  PLOP3.LUT P0, PT, PT, PT, UP1, 0x80, 0x8 ;  /* 0x000000000008781c */ /* 0x000fda0003f0f018 */
[----:B------:R-:W-:Y:S05]  /*47e0*/  @!P0 EXIT ;  /* 0x000000000000894d */ /* 0x000fea0003800000 */
[----:B------:R-:W-:Y:S01]  /*47f0*/  BAR.SYNC.DEFER_BLOCKING 0x6, 0xa0 ;  /* 0x0182800000007b1d */ /* 0x000fe20000010000 */
[C---:B------:R-:W-:Y:S01]  /*4800*/  IMAD.SHL.U32 R3, R185.reuse, 0x40, RZ ;  /* 0x00000040b9037824 */ /* 0x040fe200078e00ff */
[C---:B------:R-:W-:Y:S01]  /*4810*/  LOP3.LUT R189, R185.reuse, 0x60, RZ, 0xc0, !PT ;  /* 0x00000060b9bd7812 */ /* 0x040fe200078ec0ff */
[C---:B------:R-:W-:Y:S01]  /*4820*/  IMAD.SHL.U32 R172, R185.reuse, 0x8, RZ ;  /* 0x00000008b9ac7824 */ /* 0x040fe200078e00ff */
[C---:B------:R-:W-:Y:S01]  /*4830*/  LOP3.LUT R187, R185.reuse, 0x2, RZ, 0xc0, !PT ;  /* 0x00000002b9bb7812 */ /* 0x040fe200078ec0ff */
[----:B------:R-:W-:Y:S01]  /*4840*/  IMAD.U32 R79, R185, 0x10000, RZ ;  /* 0x00010000b94f7824 */ /* 0x000fe200078e00ff */
[----:B------:R-:W-:Y:S02]  /*4850*/  UMOV UR49, 0x400 ;  /* 0x0000040000317882 */ /* 0x000fe40000000000 */
[----:B------:R-:W1:Y:S01]  /*4860*/  LDC R177, c[0x0][0x370] ;  /* 0x0000dc00ffb17b82 */ /* 0x000e620000000800 */
[----:B------:R-:W-:Y:S01]  /*4870*/  ULEA UR49, UR37, UR49, 0x18 ;  /* 0x0000003125317291 */ /* 0x000fe2000f8ec0ff */
[----:B------:R-:W-:Y:S01]  /*4880*/  LOP3.LUT R5, R3, 0x180, RZ, 0xc0, !PT ;  /* 0x0000018003057812 */ /* 0x000fe200078ec0ff */
[----:B------:R-:W-:Y:S01]  /*4890*/  HFMA2 R191, -RZ, RZ, 0, 0 ;  /* 0x00000000ffbf7431 */ /* 0x000fe200000001ff */
[----:B------:R-:W-:Y:S01]  /*48a0*/  LOP3.LUT R79, R79, 0x600000, RZ, 0xc0, !PT ;  /* 0x006000004f4f7812 */ /* 0x000fe200078ec0ff */
[----:B------:R-:W-:Y:S01]  /*48b0*/  UIADD3 UR4, UPT, UPT, UR49, 0x8200, URZ ;  /* 0x0000820031047890 */ /* 0x000fe2000fffe0ff */
[----:B------:R-:W-:Y:S01]  /*48c0*/  LOP3.LUT R172, R5, 0x30, R172, 0xf8, !PT ;  /* 0x0000003005ac7812 */ /* 0x000fe200078ef8ac */
[----:B------:R-:W-:Y:S01]  /*48d0*/  IMAD.MOV.U32 R76, RZ, RZ, RZ ;  /* 0x000000ffff4c7224 */ /* 0x000fe200078e00ff */
[----:B------:R-:W2:Y:S01]  /*48e0*/  LDC R74, c[0x0][0xb0c] ;  /* 0x0002c300ff4a7b82 */ /* 0x000ea20000000800 */
[----:B------:R-:W-:-:S02]  /*48f0*/  LOP3.LUT R185, R185, 0x4, RZ, 0xc0, !PT ;  /* 0x00000004b9b97812 */ /* 0x000fc400078ec0ff */
[----:B------:R-:W-:Y:S02]  /*4900*/  CS2R R182, SRZ ;  /* 0x0000000000b67805 */ /* 0x000fe4000001ff00 */
[----:B------:R-:W-:Y:S02]  /*4910*/  LOP3.LUT R172, R172, 0x1e40, R3, 0xf8, !PT ;  /* 0x00001e40acac7812 */ /* 0x000fe400078ef803 */
[----:B------:R-:W-:Y:S02]  /*4920*/  CS2R R180, SRZ ;  /* 0x0000000000b47805 */ /* 0x000fe4000001ff00 */
[----:B------:R-:W-:Y:S01]  /*4930*/  IADD3 R184, PT, PT, -R185, 0x2, RZ ;  /* 0x00000002b9b87810 */ /* 0x000fe20007ffe1ff */
[----:B------:R-:W-:Y:S01]  /*4940*/  IMAD.MOV R176, RZ, RZ, -R187 ;  /* 0x000000ffffb07224 */ /* 0x000fe200078e0abb */
[----:B------:R-:W-:Y:S01]  /*4950*/  MOV R188, UR4 ;  /* 0x0000000400bc7c02 */ /* 0x000fe20008000f00 */
[----:B------:R-:W4:Y:S01]  /*4960*/  LDC R174, c[0x0][0xb20] ;  /* 0x0002c800ffae7b82 */ /* 0x000f220000000800 */
[----:B------:R-:W3:Y:S01]  /*4970*/  LDS R0, [UR49+0x110] ;  /* 0x00011031ff007984 */ /* 0x000ee20008000800 */
[----:B------:R-:W-:Y:S01]  /*4980*/  VIADD R186, R172, UR49 ;  /* 0x00000031acba7c36 */ /* 0x000fe20008000000 */
[----:B------:R-:W1:Y:S01]  /*4990*/  LDCU.64 UR52, c[0x0][0x348] ;  /* 0x00006900ff3477ac */ /* 0x000e620008000a00 */
[----:B------:R-:W-:-:S02]  /*49a0*/  IMAD.MOV R175, RZ, RZ, -R185 ;  /* 0x000000ffffaf7224 */ /* 0x000fc400078e0ab9 */
[----:B------:R-:W-:Y:S01]  /*49b0*/  VIADD R186, R186, 0x200 ;  /* 0x00000200baba7836 */ /* 0x000fe20000000000 */
[----:B------:R-:W1:Y:S01]  /*49c0*/  LDCU.64 UR38, c[0x0][0x888] ;  /* 0x00011100ff2677ac */ /* 0x000e620008000a00 */
[----:B------:R-:W1:Y:S01]  /*49d0*/  LDC R73, c[0x0][0xb30] ;  /* 0x0002cc00ff497b82 */ /* 0x000e620000000800 */
[----:B------:R-:W1:Y:S01]  /*49e0*/  LDCU.64 UR44, c[0x0][0x890] ;  /* 0x00011200ff2c77ac */ /* 0x000e620008000a00 */
[----:B------:R-:W-:-:S06]  /*49f0*/  UIADD3 UR48, UPT, UPT, UR49, 0x200, URZ ;  /* 0x0000020031307890 */ /* 0x000fcc000fffe0ff */
[----:B------:R-:W1:Y:S08]  /*4a00*/  LDC.64 R168, c[0x0][0xb10] ;  /* 0x0002c400ffa87b82 */ /* 0x000e700000000a00 */
[----:B------:R-:W1:Y:S08]  /*4a10*/  LDC.64 R70, c[0x0][0xb18] ;  /* 0x0002c600ff467b82 */ /* 0x000e700000000a00 */
[----:B------:R-:W1:Y:S08]  /*4a20*/  LDC.64 R68, c[0x0][0xb28] ;  /* 0x0002ca00ff447b82 */ /* 0x000e700000000a00 */
[----:B------:R-:W1:Y:S01]  /*4a30*/  LDC.64 R166, c[0x0][0x8b0] ;  /* 0x00022c00ffa67b82 */ /* 0x000e620000000a00 */
[----:B---3--:R-:W-:-:S07]  /*4a40*/  IMAD.IADD R79, R0, 0x1, R79 ;  /* 0x00000001004f7824 */ /* 0x008fce00078e024f */
[----:B------:R-:W3:Y:S08]  /*4a50*/  LDC.64 R164, c[0x0][0x8a8] ;  /* 0x00022a00ffa47b82 */ /* 0x000ef00000000a00 */
[----:B--2-4-:R-:W1:Y:S02]  /*4a60*/  LDC R178, c[0x0][0x374] ;  /* 0x0000dd00ffb27b82 */ /* 0x014e640000000800 */
.L_x_124:
[C---:B------:R-:W-:Y:S02]  /*4a70*/  LEA R0, R191.reuse, UR49, 0x3 ;  /* 0x00000031bf007c11 */ /* 0x040fe4000f8e18ff */
[----:B------:R-:W-:Y:S02]  /*4a80*/  SHF.L.U32 R3, R182, 0x1f, RZ ;  /* 0x0000001fb6037819 */ /* 0x000fe400000006ff */
[----:B------:R-:W-:Y:S02]  /*4a90*/  LEA R16, R191, UR49, 0x4 ;  /* 0x00000031bf107c11 */ /* 0x000fe4000f8e20ff */
[----:B------:R-:W2:Y:S02]  /*4aa0*/  SYNCS.PHASECHK.TRANS64.TRYWAIT P0, [R0+URZ+0x80], R3 ;  /* 0x00008003000075a7 */ /* 0x000ea400080011ff */
[----:B-12---:R-:W-:Y:S05]  /*4ab0*/  @!P0 BRA `(.L_x_80) ;  /* 0x0000006c00408947 */ /* 0x006fea0003800000 */
.L_x_162:
[----:B------:R-:W4:Y:S01]  /*4ac0*/  LDC.64 R12, c[0x0][0xb10] ;  /* 0x0002c400ff0c7b82 */ /* 0x000f220000000a00 */
[----:B------:R-:W3:Y:S01]  /*4ad0*/  LDS.128 R16, [R16+0xf0] ;  /* 0x0000f00010107984 */ /* 0x000ee20000000c00 */
[----:B-1----:R-:W-:Y:S01]  /*4ae0*/  ISETP.NE.AND P1, PT, R73, 0x1, PT ;  /* 0x000000014900780c */ /* 0x002fe20003f25270 */
[----:B--2---:R-:W-:Y:S01]  /*4af0*/  VIADD R0, R0, 0x90 ;  /* 0x0000009000007836 */ /* 0x004fe20000000000 */
[----:B------:R-:W-:Y:S04]  /*4b00*/  ISETP.GE.AND P0, PT, R72, 0x1, PT ;  /* 0x000000014800780c */ /* 0x000fe80003f06270 */
[----:B------:R-:W1:Y:S01]  /*4b10*/  LDC.64 R10, c[0x0][0xb18] ;  /* 0x0002c600ff0a7b82 */ /* 0x000e620000000a00 */
[----:B------:R-:W-:Y:S01]  /*4b20*/  PRMT R0, RZ, 0x654, R0 ;  /* 0x00000654ff007816 */ /* 0x000fe20000000000 */
[----:B------:R-:W-:Y:S01]  /*4b30*/  @!PT LDS RZ, [RZ] ;  /* 0x00000000fffff984 */ /* 0x000fe20000000800 */
[----:B------:R-:W-:Y:S01]  /*4b40*/  @!PT LDS RZ, [RZ] ;  /* 0x00000000fffff984 */ /* 0x000fe20000000800 */
[----:B------:R-:W-:Y:S01]  /*4b50*/  @!PT LDS RZ, [RZ] ;  /* 0x00000000fffff984 */ /* 0x000fe20000000800 */
[----:B------:R-:W-:Y:S01]  /*4b60*/  @!PT LDS RZ, [RZ] ;  /* 0x00000000fffff984 */ /* 0x000fe20000000800 */
[----:B------:R2:W-:Y:S06]  /*4b70*/  MEMBAR.ALL.CTA ;  /* 0x0000000000007992 */ /* 0x0005ec0000008000 */
[----:B--2---:R-:W2:Y:S01]  /*4b80*/  FENCE.VIEW.ASYNC.S ;  /* 0x00000000000073c6 */ /* 0x004ea20000000000 */
[----:B------:R-:W1:Y:S08]  /*4b90*/  @!P1 LDC R14, c[0x0][0xb20] ;  /* 0x0002c800ff0e9b82 */ /* 0x000e700000000800 */
[----:B------:R-:W1:Y:S01]  /*4ba0*/  @!P1 LDC R9, c[0x0][0xb0c] ;  /* 0x0002c300ff099b82 */ /* 0x000e620000000800 */
[----:B--2---:R2:W-:Y:S01]  /*4bb0*/  SYNCS.ARRIVE.TRANS64.RED.A1T0 RZ, [R0+URZ], RZ ;  /* 0x000000ff00ff79a7 */ /* 0x0045e200081004ff */
[----:B---3--:R-:W-:Y:S04]  /*4bc0*/  LOP3.LUT P4, RZ, R18, 0x1, RZ, 0xc0, !PT ;  /* 0x0000000112ff7812 */ /* 0x008fe8000788c0ff */
[----:B------:R-:W-:Y:S09]  /*4bd0*/  P2R R190, PR, RZ, 0x10 ;  /* 0x00000010ffbe7803 */ /* 0x000ff20000000000 */
[----:B------:R-:W-:Y:S02]  /*4be0*/  @P4 MOV R77, R16 ;  /* 0x00000010004d4202 */ /* 0x000fe40000000f00 */
[----:B------:R-:W-:Y:S01]  /*4bf0*/  @P4 LOP3.LUT R75, R17, 0xffff, RZ, 0xc0, !PT ;  /* 0x0000ffff114b4812 */ /* 0x000fe200078ec0ff */
[----:B--2-4-:R-:W-:Y:S06]  /*4c00*/  @!P0 BRA `(.L_x_81) ;  /* 0x0000000000a48947 */ /* 0x014fec0003800000 */
[----:B------:R-:W-:Y:S01]  /*4c10*/  IMAD.HI.U32 R23, R178, R71, RZ ;  /* 0x00000047b2177227 */ /* 0x000fe200078e00ff */
[----:B------:R-:W-:Y:S02]  /*4c20*/  ISETP.NE.AND P0, PT, R70, 0x1, PT ;  /* 0x000000014600780c */ /* 0x000fe40003f05270 */
[----:B------:R-:W-:Y:S01]  /*4c30*/  ISETP.NE.AND P2, PT, R72, 0x1, PT ;  /* 0x000000014800780c */ /* 0x000fe20003f45270 */
[----:B------:R-:W-:Y:S01]  /*4c40*/  IMAD.HI.U32 R22, R177, R168, RZ ;  /* 0x000000a8b1167227 */ /* 0x000fe200078e00ff */
[----:B------:R-:W-:Y:S02]  /*4c50*/  SHF.R.U32.HI R23, RZ, R174, R23 ;  /* 0x000000aeff177219 */ /* 0x000fe40000011617 */
[----:B------:R-:W-:Y:S01]  /*4c60*/  ISETP.NE.AND P3, PT, R74, 0x1, PT ;  /* 0x000000014a00780c */ /* 0x000fe20003f65270 */
[----:B------:R-:W-:Y:S01]  /*4c70*/  IMAD.HI.U32 R26, R77, R168, RZ ;  /* 0x000000a84d1a7227 */ /* 0x000fe200078e00ff */
[----:B------:R-:W-:Y:S02]  /*4c80*/  SHF.R.U32.HI R22, RZ, R169, R22 ;  /* 0x000000a9ff167219 */ /* 0x000fe40000011616 */
[----:B------:R-:W-:Y:S01]  /*4c90*/  SEL R3, R178, R23, !P0 ;  /* 0x00000017b2037207 */ /* 0x000fe20004000000 */
[----:B------:R-:W-:Y:S01]  /*4ca0*/  IMAD.HI.U32 R23, R75, R71, RZ ;  /* 0x000000474b177227 */ /* 0x000fe200078e00ff */
[----:B------:R-:W-:Y:S02]  /*4cb0*/  SEL R7, R177, R22, !P3 ;  /* 0x00000016b1077207 */ /* 0x000fe40005800000 */
[----:B------:R-:W-:Y:S01]  /*4cc0*/  SHF.R.U32.HI R26, RZ, R169, R26 ;  /* 0x000000a9ff1a7219 */ /* 0x000fe2000001161a */
[-C--:B------:R-:W-:Y:S04]  /*4cd0*/  IMAD.HI.U32 R22, R3, R68.reuse, RZ ;  /* 0x0000004403167227 */ /* 0x080fe800078e00ff */
[----:B------:R-:W-:Y:S01]  /*4ce0*/  IMAD.HI.U32 R24, R7, R68, RZ ;  /* 0x0000004407187227 */ /* 0x000fe200078e00ff */
[-C--:B------:R-:W-:Y:S02]  /*4cf0*/  @P2 SHF.R.U32.HI R3, RZ, R69.reuse, R22 ;  /* 0x00000045ff032219 */ /* 0x080fe40000011616 */
[----:B------:R-:W-:Y:S02]  /*4d00*/  SHF.R.U32.HI R22, RZ, R174, R23 ;  /* 0x000000aeff167219 */ /* 0x000fe40000011617 */
[----:B------:R-:W-:Y:S01]  /*4d10*/  @P2 SHF.R.U32.HI R7, RZ, R69, R24 ;  /* 0x00000045ff072219 */ /* 0x000fe20000011618 */
[C---:B------:R-:W-:Y:S01]  /*4d20*/  IMAD R2, R72.reuse, R3, RZ ;  /* 0x0000000348027224 */ /* 0x040fe200078e02ff */
[----:B------:R-:W-:Y:S02]  /*4d30*/  SEL R5, R75, R22, !P0 ;  /* 0x000000164b057207 */ /* 0x000fe40004000000 */
[----:B------:R-:W-:Y:S01]  /*4d40*/  SEL R3, R77, R26, !P3 ;  /* 0x0000001a4d037207 */ /* 0x000fe20005800000 */
[----:B------:R-:W-:Y:S01]  /*4d50*/  IMAD R4, R72, R7, RZ ;  /* 0x0000000748047224 */ /* 0x000fe200078e02ff */
[C---:B------:R-:W-:Y:S01]  /*4d60*/  ISETP.GE.AND P0, PT, R5.reuse, R2, PT ;  /* 0x000000020500720c */ /* 0x040fe20003f06270 */
[----:B------:R-:W-:Y:S03]  /*4d70*/  IMAD.HI.U32 R6, R5, R68, RZ ;  /* 0x0000004405067227 */ /* 0x000fe600078e00ff */
[----:B------:R-:W-:Y:S01]  /*4d80*/  ISETP.GE.OR P0, PT, R3, R4, P0 ;  /* 0x000000040300720c */ /* 0x000fe20000706670 */
[----:B------:R-:W-:Y:S01]  /*4d90*/  IMAD.MOV R4, RZ, RZ, -R3 ;  /* 0x000000ffff047224 */ /* 0x000fe200078e0a03 */
[-C--:B------:R-:W-:Y:S03]  /*4da0*/  SHF.R.U32.HI R6, RZ, R69.reuse, R6 ;  /* 0x00000045ff067219 */ /* 0x080fe60000011606 */
[----:B------:R-:W-:Y:S01]  /*4db0*/  IMAD R77, R74, R4, R77 ;  /* 0x000000044a4d7224 */ /* 0x000fe200078e024d */
[----:B------:R-:W-:Y:S05]  /*4dc0*/  SEL R15, R5, R6, !P2 ;  /* 0x00000006050f7207 */ /* 0x000fea0005000000 */
[----:B------:R-:W-:Y:S02]  /*4dd0*/  IMAD.MOV R6, RZ, RZ, -R15 ;  /* 0x000000ffff067224 */ /* 0x000fe400078e0a0f */
[C---:B------:R-:W-:Y:S04]  /*4de0*/  @!P0 IMAD.HI.U32 R2, R3.reuse, R68, RZ ;  /* 0x0000004403028227 */ /* 0x040fe800078e00ff */
[----:B------:R-:W-:Y:S01]  /*4df0*/  IMAD R6, R72, R6, R5 ;  /* 0x0000000648067224 */ /* 0x000fe200078e0205 */
[----:B------:R-:W-:Y:S04]  /*4e00*/  @!P0 SHF.R.U32.HI R2, RZ, R69, R2 ;  /* 0x00000045ff028219 */ /* 0x000fe80000011602 */
[----:B------:R-:W-:Y:S02]  /*4e10*/  @!P0 SEL R0, R3, R2, !P2 ;  /* 0x0000000203008207 */ /* 0x000fe40005000000 */
[----:B------:R-:W-:Y:S02]  /*4e20*/  IADD3 R2, PT, PT, -R5, RZ, RZ ;  /* 0x000000ff05027210 */ /* 0x000fe40007ffe1ff */
[----:B------:R-:W-:Y:S01]  /*4e30*/  @!P0 IADD3 R8, PT, PT, R15, -R0, RZ ;  /* 0x800000000f088210 */ /* 0x000fe20007ffe0ff */
[----:B------:R-:W-:Y:S02]  /*4e40*/  @!P0 IMAD R0, R7, R6, R0 ;  /* 0x0000000607008224 */ /* 0x000fe400078e0200 */
[----:B------:R-:W-:Y:S02]  /*4e50*/  IMAD R75, R70, R2, R75 ;  /* 0x00000002464b7224 */ /* 0x000fe400078e024b */
[----:B------:R-:W-:Y:S02]  /*4e60*/  @!P0 IMAD R5, R8, R72, R3 ;  /* 0x0000004808058224 */ /* 0x000fe400078e0203 */
[----:B------:R-:W-:Y:S04]  /*4e70*/  @!P0 IMAD.MOV.U32 R3, RZ, RZ, R0 ;  /* 0x000000ffff038224 */ /* 0x000fe800078e0000 */
[----:B------:R-:W-:Y:S02]  /*4e80*/  IMAD R77, R3, R74, R77 ;  /* 0x0000004a034d7224 */ /* 0x000fe400078e024d */
[----:B------:R-:W-:Y:S07]  /*4e90*/  IMAD R75, R5, R70, R75 ;  /* 0x00000046054b7224 */ /* 0x000fee00078e024b */
.L_x_81:
[----:B-1----:R-:W-:Y:S01]  /*4ea0*/  @!P1 ISETP.NE.AND P0, PT, R10, 0x1, PT ;  /* 0x000000010a00980c */ /* 0x002fe20003f05270 */
[----:B------:R-:W-:Y:S01]  /*4eb0*/  @!P1 IMAD.HI.U32 R0, R77, R12, RZ ;  /* 0x0000000c4d009227 */ /* 0x000fe200078e00ff */
[----:B------:R-:W-:Y:S01]  /*4ec0*/  @!P1 ISETP.NE.AND P2, PT, R9, 0x1, PT ;  /* 0x000000010900980c */ /* 0x000fe20003f45270 */
[----:B------:R-:W-:Y:S01]  /*4ed0*/  ULOP3.LUT UP0, URZ, UR48, 0x1b0, URZ, 0xc0, !UPT ;  /* 0x000001b030ff7892 */ /* 0x000fe2000f80c0ff */
[----:B------:R-:W-:Y:S01]  /*4ee0*/  R2UR UR42, R21 ;  /* 0x00000000152a72ca */ /* 0x000fe200000e0000 */
[----:B------:R-:W-:Y:S01]  /*4ef0*/  @!P1 IMAD.HI.U32 R3, R75, R11, RZ ;  /* 0x0000000b4b039227 */ /* 0x000fe200078e00ff */
[----:B------:R-:W-:Y:S02]  /*4f00*/  @!P1 SHF.R.U32.HI R0, RZ, R13, R0 ;  /* 0x0000000dff009219 */ /* 0x000fe40000011600 */
[----:B------:R-:W-:Y:S01]  /*4f10*/  R2UR UR41, R20 ;  /* 0x00000000142972ca */ /* 0x000fe200000e0000 */
[----:B------:R-:W-:Y:S01]  /*4f20*/  VIADD R191, R191, 0x1 ;  /* 0x00000001bfbf7836 */ /* 0x000fe20000000000 */
[----:B------:R-:W-:Y:S02]  /*4f30*/  @!P1 SHF.R.U32.HI R2, RZ, R14, R3 ;  /* 0x0000000eff029219 */ /* 0x000fe40000011603 */
[----:B------:R-:W-:Y:S02]  /*4f40*/  @!P1 SEL R3, R77, R0, !P2 ;  /* 0x000000004d039207 */ /* 0x000fe40005000000 */
[----:B------:R-:W-:Y:S02]  /*4f50*/  @!P1 SEL R2, R75, R2, !P0 ;  /* 0x000000024b029207 */ /* 0x000fe40004000000 */
[----:B------:R-:W-:Y:S01]  /*4f60*/  @P4 SHF.R.U32.HI R179, RZ, 0x10, R17 ;  /* 0x00000010ffb34819 */ /* 0x000fe20000011611 */
[----:B------:R-:W-:Y:S02]  /*4f70*/  USHF.L.U32 UR42, UR42, 0x7, URZ ;  /* 0x000000072a2a7899 */ /* 0x000fe400080006ff */
[----:B------:R-:W-:Y:S02]  /*4f80*/  @!P1 IMAD.IADD R0, R2, 0x1, -R3 ;  /* 0x0000000102009824 */ /* 0x000fe400078e0a03 */
[----:B------:R-:W-:Y:S01]  /*4f90*/  @!P1 IMAD.IADD R2, R3, 0x1, -R2 ;  /* 0x0000000103029824 */ /* 0x000fe200078e0a02 */
[----:B------:R-:W-:Y:S01]  /*4fa0*/  USHF.L.U32 UR41, UR41, 0x8, URZ ;  /* 0x0000000829297899 */ /* 0x000fe200080006ff */
[----:B------:R-:W-:Y:S02]  /*4fb0*/  @!P1 IMAD R77, R0, R9, R77 ;  /* 0x00000009004d9224 */ /* 0x000fe400078e024d */
[----:B------:R-:W-:Y:S01]  /*4fc0*/  @!P1 IMAD R75, R2, R10, R75 ;  /* 0x0000000a024b9224 */ /* 0x000fe200078e024b */
[----:B------:R-:W-:Y:S08]  /*4fd0*/  BRA.U !UP0, `(.L_x_82) ;  /* 0x0000000108407547 */ /* 0x000ff0000b800000 */
[----:B------:R-:W1:Y:S01]  /*4fe0*/  LDCU.64 UR8, c[0x4][0x88] ;  /* 0x01001100ff0877ac */ /* 0x000e620008000a00 */
[----:B------:R-:W-:Y:S01]  /*4ff0*/  MOV R3, 0x0 ;  /* 0x0000000000037802 */ /* 0x000fe20000000f00 */
[----:B------:R-:W-:Y:S02]  /*5000*/  HFMA2 R12, -RZ, RZ, 0, 5.9604644775390625e-08 ;  /* 0x00000001ff0c7431 */ /* 0x000fe400000001ff */
[----:B------:R-:W-:Y:S02]  /*5010*/  IMAD.MOV.U32 R8, RZ, RZ, 0x70 ;  /* 0x00000070ff087424 */ /* 0x000fe400078e00ff */
[----:B------:R-:W-:Y:S01]  /*5020*/  IMAD.MOV.U32 R13, RZ, RZ, RZ ;  /* 0x000000ffff0d7224 */ /* 0x000fe200078e00ff */
[----:B------:R-:W2:Y:S01]  /*5030*/  LDCU.64 UR6, c[0x4][0x90] ;  /* 0x01001200ff0677ac */ /* 0x000ea20008000a00 */
[----:B------:R-:W3:Y:S01]  /*5040*/  LDC.64 R2, c[0x4][R3] ;  /* 0x0100000003027b82 */ /* 0x000ee20000000a00 */
[----:B------:R-:W4:Y:S01]  /*5050*/  LDCU.64 UR4, c[0x4][0x8] ;  /* 0x01000100ff0477ac */ /* 0x000f220008000a00 */
[----:B-1----:R-:W-:Y:S01]  /*5060*/  MOV R5, UR9 ;  /* 0x0000000900057c02 */ /* 0x002fe20008000f00 */
[----:B------:R-:W-:Y:S01]  /*5070*/  IMAD.U32 R4, RZ, RZ, UR8 ;  /* 0x00000008ff047e24 */ /* 0x000fe2000f8e00ff */
[----:B--2---:R-:W-:Y:S01]  /*5080*/  MOV R7, UR7 ;  /* 0x0000000700077c02 */ /* 0x004fe20008000f00 */
[----:B------:R-:W-:Y:S01]  /*5090*/  IMAD.U32 R6, RZ, RZ, UR6 ;  /* 0x00000006ff067e24 */ /* 0x000fe2000f8e00ff */
[----:B----4-:R-:W-:Y:S01]  /*50a0*/  MOV R11, UR5 ;  /* 0x00000005000b7c02 */ /* 0x010fe20008000f00 */
[----:B------:R-:W-:Y:S02]  /*50b0*/  IMAD.U32 R10, RZ, RZ, UR4 ;  /* 0x00000004ff0a7e24 */ /* 0x000fe4000f8e00ff */
[----:B------:R-:W-:Y:S07]  /*50c0*/  LEPC R20, `(.L_x_82) ;  /* 0x000000001014794e */ /* 0x000fee0000000000 */
[----:B---3-5:R-:W-:Y:S05]  /*50d0*/  CALL.ABS.NOINC R2 ;  /* 0x0000000002007343 */ /* 0x028fea0003c00000 */
.L_x_82:
[----:B------:R-:W-:Y:S01]  /*50e0*/  LOP3.LUT P0, RZ, R188, 0x1b0, RZ, 0xc0, !PT ;  /* 0x000001b0bcff7812 */ /* 0x000fe2000780c0ff */
[----:B------:R-:W-:Y:S11]  /*50f0*/  BSSY.RECONVERGENT B6, `(.L_x_83) ;  /* 0x0000013000067945 */ /* 0x000ff60003800200 */
[----:B------:R-:W-:Y:S01]  /*5100*/  @!UPT UIADD3 URZ, UPT, UPT, URZ, URZ, URZ ;  /* 0x000000fffffff290 */ /* 0x000fe2000fffe0ff */
[----:B------:R-:W-:Y:S05]  /*5110*/  @!P0 BRA `(.L_x_84) ;  /* 0x0000000000408947 */ /* 0x000fea0003800000 */
        /* <DEDUP_REMOVED lines=16> */
.L_x_84:
[----:B------:R-:W-:Y:S05]  /*5220*/  BSYNC.RECONVERGENT B6 ;  /* 0x0000000000067941 */ /* 0x000fea0003800200 */
.L_x_83:
[----:B------:R-:W-:Y:S01]  /*5230*/  ISETP.NE.U32.AND P4, PT, R166, RZ, PT ;  /* 0x000000ffa600720c */ /* 0x000fe20003f85070 */
[----:B------:R-:W-:Y:S01]  /*5240*/  UISETP.NE.AND UP2, UPT, UR50, URZ, UPT ;  /* 0x000000ff3200728c */ /* 0x000fe2000bf45270 */
[----:B------:R-:W-:Y:S01]  /*5250*/  ISETP.NE.U32.AND P2, PT, RZ, UR38, PT ;  /* 0x00000026ff007c0c */ /* 0x000fe2000bf45070 */
[----:B------:R-:W-:Y:S01]  /*5260*/  UISETP.NE.U32.AND UP1, UPT, UR44, URZ, UPT ;  /* 0x000000ff2c00728c */ /* 0x000fe2000bf25070 */
[----:B------:R-:W-:Y:S01]  /*5270*/  ISETP.NE.AND.EX P4, PT, R167, RZ, PT, P4 ;  /* 0x000000ffa700720c */ /* 0x000fe20003f85340 */
[----:B------:R-:W-:Y:S01]  /*5280*/  UPLOP3.LUT UP0, UPT, UPT, UPT, UPT, 0x40, 0x4 ;  /* 0x000000000004789c */ /* 0x000fe20003f0e870 */
[----:B------:R-:W-:Y:S01]  /*5290*/  ISETP.NE.AND.EX P2, PT, RZ, UR39, PT, P2 ;  /* 0x00000027ff007c0c */ /* 0x000fe2000bf45320 */
[----:B------:R-:W-:Y:S01]  /*52a0*/  UISETP.NE.AND.EX UP1, UPT, UR45, URZ, UPT, UP1 ;  /* 0x000000ff2d00728c */ /* 0x000fe2000bf25310 */
[----:B------:R-:W-:Y:S04]  /*52b0*/  PLOP3.LUT P1, PT, PT, PT, UP2, 0x80, 0x8 ;  /* 0x000000000008781c */ /* 0x000fe80003f2f028 */
[----:B------:R-:W-:Y:S06]  /*52c0*/  @UP2 UPLOP3.LUT UP0, UPT, UPT, UPT, UP1, 0x80, 0x8 ;  /* 0x000000000008289c */ /* 0x000fec0003f0f010 */
[----:B------:R-:W-:Y:S01]  /*52d0*/  PLOP3.LUT P0, PT, PT, PT, UP0, 0x80, 0x8 ;  /* 0x000000000008781c */ /* 0x000fe20003f0f008 */
[----:B------:R-:W-:Y:S01]  /*52e0*/  @!UPT UIADD3 URZ, UPT, UPT, URZ, URZ, URZ ;  /* 0x000000fffffff290 */ /* 0x000fe2000fffe0ff */
[----:B------:R-:W-:Y:S11]  /*52f0*/  BRA.U !UP1, `(.L_x_85) ;  /* 0x0000000109387547 */ /* 0x000ff6000b800000 */
[----:B------:R-:W-:Y:S01]  /*5300*/  UISETP.NE.U32.AND UP0, UPT, UR38, URZ, UPT ;  /* 0x000000ff2600728c */ /* 0x000fe2000bf05070 */
[----:B------:R-:W-:Y:S02]  /*5310*/  HFMA2 R0, -RZ, RZ, 0, 5.9604644775390625e-08 ;  /* 0x00000001ff007431 */ /* 0x000fe400000001ff */
[----:B------:R-:W-:Y:S01]  /*5320*/  IMAD.MOV.U32 R171, RZ, RZ, 0x1 ;  /* 0x00000001ffab7424 */ /* 0x000fe200078e00ff */
[----:B------:R-:W-:Y:S06]  /*5330*/  UISETP.NE.AND.EX UP0, UPT, UR39, URZ, UPT, UP0 ;  /* 0x000000ff2700728c */ /* 0x000fec000bf05300 */
[----:B------:R-:W-:Y:S05]  /*5340*/  PLOP3.LUT P3, PT, PT, PT, UP0, 0x80, 0x8 ;  /* 0x000000000008781c */ /* 0x000fea0003f6f008 */
[----:B------:R-:W1:Y:S01]  /*5350*/  @UP0 LDCU.64 UR6, c[0x0][0x888] ;  /* 0x00011100ff0607ac */ /* 0x000e620008000a00 */
[----:B------:R-:W-:Y:S07]  /*5360*/  @UP0 UIMAD UR4, UR36, UR44, URZ ;  /* 0x0000002c240402a4 */ /* 0x000fee000f8e02ff */
[----:B------:R-:W-:Y:S01]  /*5370*/  @!P3 PRMT R171, R0, 0x7610, R171 ;  /* 0x0000761000abb816 */ /* 0x000fe200000000ab */
[----:B-1----:R-:W-:Y:S03]  /*5380*/  @UP0 UIMAD.WIDE UR6, UR4, 0x4, UR6 ;  /* 0x00000004040608a5 */ /* 0x002fe6000f8e0206 */
[----:B------:R-:W1:Y:S03]  /*5390*/  @!UP0 LDCU UR4, c[0x0][0x880] ;  /* 0x00011000ff0487ac */ /* 0x000e660008000800 */
[----:B------:R-:W-:Y:S01]  /*53a0*/  IMAD.U32 R2, RZ, RZ, UR6 ;  /* 0x00000006ff027e24 */ /* 0x000fe2000f8e00ff */
[----:B------:R-:W-:Y:S05]  /*53b0*/  MOV R3, UR7 ;  /* 0x0000000700037c02 */ /* 0x000fea0008000f00 */
[----:B-----5:R2:W5:Y:S02]  /*53c0*/  @P3 LDG.E R81, desc[UR46][R2.64] ;  /* 0x0000002e02513981 */ /* 0x020564000c1e1900 */
[----:B-12---:R-:W-:Y:S02]  /*53d0*/  @!P3 IMAD.U32 R81, RZ, RZ, UR4 ;  /* 0x00000004ff51be24 */ /* 0x006fe4000f8e00ff */
.L_x_85:
[----:B------:R-:W-:Y:S05]  /*53e0*/  @!P4 BRA `(.L_x_86) ;  /* 0x000000000020c947 */ /* 0x000fea0003800000 */
[----:B------:R-:W-:Y:S04]  /*53f0*/  ISETP.NE.U32.AND P3, PT, R164, RZ, PT ;  /* 0x000000ffa400720c */ /* 0x000fe80003f65070 */
[----:B------:R-:W-:Y:S11]  /*5400*/  ISETP.NE.AND.EX P3, PT, R165, RZ, PT, P3 ;  /* 0x000000ffa500720c */ /* 0x000ff60003f65330 */
[----:B------:R-:W-:Y:S02]  /*5410*/  @!UPT UIADD3 URZ, UPT, UPT, URZ, URZ, URZ ;  /* 0x000000fffffff290 */ /* 0x000fe4000fffe0ff */
[----:B------:R-:W1:Y:S01]  /*5420*/  @P3 LDC.64 R2, c[0x0][0x8a8] ;  /* 0x00022a00ff023b82 */ /* 0x000e620000000a00 */
[----:B------:R-:W-:Y:S04]  /*5430*/  @P3 IMAD R0, R166, UR36, RZ ;  /* 0x00000024a6003c24 */ /* 0x000fe8000f8e02ff */
[----:B-1----:R-:W-:Y:S05]  /*5440*/  @P3 IMAD.WIDE R2, R0, 0x4, R2 ;  /* 0x0000000400023825 */ /* 0x002fea00078e0202 */
[----:B-----5:R1:W5:Y:S02]  /*5450*/  @P3 LDG.E R78, desc[UR46][R2.64] ;  /* 0x0000002e024e3981 */ /* 0x020364000c1e1900 */
[----:B-1----:R-:W2:Y:S02]  /*5460*/  @!P3 LDC R78, c[0x0][0x8a0] ;  /* 0x00022800ff4ebb82 */ /* 0x002ea40000000800 */
.L_x_86:
[----:B-----5:R-:W-:Y:S01]  /*5470*/  FSETP.NEU.AND P4, PT, R81, RZ, PT ;  /* 0x000000ff5100720b */ /* 0x020fe20003f8d000 */
[----:B------:R-:W-:Y:S01]  /*5480*/  BSSY B1, `(.L_x_87) ;  /* 0x0000047000017945 */ /* 0x000fe20003800000 */
[----:B------:R-:W-:Y:S01]  /*5490*/  SEL R5, RZ, 0xffffffff, P2 ;  /* 0xffffffffff057807 */ /* 0x000fe20001000000 */
[----:B------:R-:W-:Y:S01]  /*54a0*/  IMAD.MOV.U32 R196, RZ, RZ, 0x1 ;  /* 0x00000001ffc47424 */ /* 0x000fe200078e00ff */
[----:B------:R-:W-:Y:S01]  /*54b0*/  LOP3.LUT P3, RZ, R171, 0xff, RZ, 0xc0, !PT ;  /* 0x000000ffabff7812 */ /* 0x000fe2000786c0ff */
[C---:B------:R-:W-:Y:S01]  /*54c0*/  IMAD R80, R76.reuse, 0x100, R79 ;  /* 0x000001004c507824 */ /* 0x040fe200078e024f */
[----:B------:R-:W-:Y:S02]  /*54d0*/  @P1 SEL R0, RZ, 0xffffffff, P4 ;  /* 0xffffffffff001807 */ /* 0x000fe40002000000 */
[----:B------:R-:W-:Y:S02]  /*54e0*/  CS2R R162, SRZ ;  /* 0x0000000000a27805 */ /* 0x000fe4000001ff00 */
[----:B------:R-:W-:Y:S02]  /*54f0*/  LEA R3, R181, UR49, 0x3 ;  /* 0x00000031b5037c11 */ /* 0x000fe4000f8e18ff */
[----:B------:R-:W-:Y:S02]  /*5500*/  CS2R R160, SRZ ;  /* 0x0000000000a07805 */ /* 0x000fe4000001ff00 */
[----:B------:R-:W-:Y:S02]  /*5510*/  @P0 SEL R0, R5, R0, !P3 ;  /* 0x0000000005000207 */ /* 0x000fe40005800000 */
[----:B------:R-:W-:Y:S02]  /*5520*/  CS2R R158, SRZ ;  /* 0x00000000009e7805 */ /* 0x000fe4000001ff00 */
[----:B------:R-:W-:Y:S02]  /*5530*/  LEA R193, R76, UR49, 0x3 ;  /* 0x000000314cc17c11 */ /* 0x000fe4000f8e18ff */
[----:B------:R-:W-:Y:S02]  /*5540*/  CS2R R156, SRZ ;  /* 0x00000000009c7805 */ /* 0x000fe4000001ff00 */
[----:B------:R-:W-:Y:S02]  /*5550*/  @P1 LOP3.LUT R0, R0, 0x1, RZ, 0xc0, !PT ;  /* 0x0000000100001812 */ /* 0x000fe400078ec0ff */
[----:B------:R-:W-:Y:S02]  /*5560*/  CS2R R154, SRZ ;  /* 0x00000000009a7805 */ /* 0x000fe4000001ff00 */
[----:B------:R-:W-:Y:S02]  /*5570*/  SHF.L.U32 R2, R183, 0x1f, RZ ;  /* 0x0000001fb7027819 */ /* 0x000fe400000006ff */
[----:B------:R-:W-:Y:S02]  /*5580*/  CS2R R152, SRZ ;  /* 0x0000000000987805 */ /* 0x000fe4000001ff00 */
[----:B------:R-:W-:Y:S02]  /*5590*/  ISETP.NE.U32.OR P6, PT, R0, 0x1, !P1 ;  /* 0x000000010000780c */ /* 0x000fe40004fc5470 */
[----:B------:R-:W-:Y:S02]  /*55a0*/  CS2R R150, SRZ ;  /* 0x0000000000967805 */ /* 0x000fe4000001ff00 */
[----:B------:R-:W-:Y:S02]  /*55b0*/  PLOP3.LUT P2, PT, PT, PT, UP1, 0x80, 0x8 ;  /* 0x000000000008781c */ /* 0x000fe40003f4f018 */
[----:B------:R-:W-:Y:S02]  /*55c0*/  CS2R R148, SRZ ;  /* 0x0000000000947805 */ /* 0x000fe4000001ff00 */
[----:B------:R-:W-:Y:S02]  /*55d0*/  SEL R0, RZ, 0xffffffff, P4 ;  /* 0xffffffffff007807 */ /* 0x000fe40002000000 */
[----:B------:R-:W-:Y:S03]  /*55e0*/  P2R R198, PR, RZ, 0x40 ;  /* 0x00000040ffc67803 */ /* 0x000fe60000000000 */
[----:B------:R-:W-:Y:S04]  /*55f0*/  @P6 SHF.L.U32 R4, R180, 0x1f, RZ ;  /* 0x0000001fb4046819 */ /* 0x000fe800000006ff */
[----:B------:R-:W-:Y:S01]  /*5600*/  @P2 SEL R0, R5, R0, !P3 ;  /* 0x0000000005002207 */ /* 0x000fe20005800000 */
[----:B------:R-:W1:Y:S03]  /*5610*/  @P6 SYNCS.PHASECHK.TRANS64.TRYWAIT P1, [R3+URZ+0x30], R4 ;  /* 0x00003004030065a7 */ /* 0x000e6600080211ff */
[----:B------:R-:W-:Y:S04]  /*5620*/  LOP3.LUT R0, R0, 0x1, RZ, 0xc0, !PT ;  /* 0x0000000100007812 */ /* 0x000fe800078ec0ff */
[----:B------:R-:W-:Y:S04]  /*5630*/  ISETP.NE.U32.AND P5, PT, R0, 0x1, PT ;  /* 0x000000010000780c */ /* 0x000fe80003fa5070 */
[----:B------:R-:W-:Y:S01]  /*5640*/  P2R R197, PR, RZ, 0x20 ;  /* 0x00000020ffc57803 */ /* 0x000fe20000000000 */
[----:B------:R3:W4:Y:S01]  /*5650*/  SYNCS.PHASECHK.TRANS64.TRYWAIT P0, [R193+URZ+0xa0], R2 ;  /* 0x0000a002c10075a7 */ /* 0x00072200080011ff */
[----:B-1----:R-:W-:Y:S01]  /*5660*/  @P6 SEL R196, RZ, 0x1, !P1 ;  /* 0x00000001ffc46807 */ /* 0x002fe20004800000 */
[----:B---3--:R-:W-:Y:S06]  /*5670*/  @!P6 BRA `(.L_x_88) ;  /* 0x00000000009ce947 */ /* 0x008fec0003800000 */
[----:B------:R-:W-:Y:S01]  /*5680*/  @P5 IMAD R6, R181, 0x2000, R186 ;  /* 0x00002000b5065824 */ /* 0x000fe200078e02ba */
[----:B------:R-:W-:Y:S01]  /*5690*/  ISETP.NE.AND P1, PT, R196, RZ, PT ;  /* 0x000000ffc400720c */ /* 0x000fe20003f25270 */
[----:B------:R-:W-:Y:S01]  /*56a0*/  BSSY B0, `(.L_x_89) ;  /* 0x0000010000007945 */ /* 0x000fe20003800000 */
[----:B------:R-:W-:Y:S01]  /*56b0*/  CS2R R150, SRZ ;  /* 0x0000000000967805 */ /* 0x000fe2000001ff00 */
[--C-:B------:R-:W-:Y:S01]  /*56c0*/  @P5 IMAD R7, R187, -0x10, R6.reuse ;  /* 0xfffffff0bb075824 */ /* 0x100fe200078e0206 */
[----:B------:R-:W-:Y:S01]  /*56d0*/  CS2R R148, SRZ ;  /* 0x0000000000947805 */ /* 0x000fe2000001ff00 */
[----:B------:R-:W-:Y:S01]  /*56e0*/  @P5 IMAD R5, R185, -0x10, R6 ;  /* 0xfffffff0b9055824 */ /* 0x000fe200078e0206 */
[----:B------:R-:W-:Y:S01]  /*56f0*/  CS2R R158, SRZ ;  /* 0x00000000009e7805 */ /* 0x000fe2000001ff00 */
[----:B------:R-:W-:Y:S01]  /*5700*/  @P5 IMAD R4, R184, 0x10, R7 ;  /* 0x00000010b8045824 */ /* 0x000fe200078e0207 */
[----:B------:R-:W-:Y:S02]  /*5710*/  CS2R R156, SRZ ;  /* 0x00000000009c7805 */ /* 0x000fe4000001ff00 */
[----:B------:R-:W-:Y:S02]  /*5720*/  CS2R R154, SRZ ;  /* 0x00000000009a7805 */ /* 0x000fe4000001ff00 */
[----:B------:R-:W-:Y:S02]  /*5730*/  CS2R R152, SRZ ;  /* 0x0000000000987805 */ /* 0x000fe4000001ff00 */
[----:B------:R-:W-:Y:S02]  /*5740*/  CS2R R162, SRZ ;  /* 0x0000000000a27805 */ /* 0x000fe4000001ff00 */
[----:B------:R-:W-:Y:S01]  /*5750*/  CS2R R160, SRZ ;  /* 0x0000000000a07805 */ /* 0x000fe2000001ff00 */
[----:B------:R-:W-:Y:S06]  /*5760*/  @P1 BRA `(.L_x_90) ;  /* 0x00000000000c1947 */ /* 0x000fec0003800000 */
[----:B------:R-:W-:Y:S04]  /*5770*/  SHF.L.U32 R0, R180, 0x1f, RZ ;  /* 0x0000001fb4007819 */ /* 0x000fe800000006ff */
[----:B------:R-:W1:Y:S02]  /*5780*/  SYNCS.PHASECHK.TRANS64.TRYWAIT P1, [R3+URZ+0x30], R0 ;  /* 0x00003000030075a7 */ /* 0x000e6400080211ff */
[----:B-1----:R-:W-:Y:S05]  /*5790*/  @!P1 BRA `(.L_x_91) ;  /* 0x00000060001c9947 */ /* 0x002fea0003800000 */
.L_x_90:
[----:B------:R-:W-:Y:S05]  /*57a0*/  BSYNC B0 ;  /* 0x0000000000007941 */ /* 0x000fea0003800000 */
.L_x_89:
[----:B------:R-:W-:Y:S01]  /*57b0*/  ISETP.NE.AND P1, PT, R197, RZ, PT ;  /* 0x000000ffc500720c */ /* 0x000fe20003f25270 */
[----:B-1----:R-:W-:Y:S02]  /*57c0*/  VIADD R3, R3, 0x50 ;  /* 0x0000005003037836 */ /* 0x002fe40000000000 */
[----:B------:R-:W-:Y:S02]  /*57d0*/  IMAD.U32 R0, RZ, RZ, UR37 ;  /* 0x00000025ff007e24 */ /* 0x000fe4000f8e00ff */
[----:B------:R-:W-:Y:S03]  /*57e0*/  VIADD R181, R181, 0x1 ;  /* 0x00000001b5b57836 */ /* 0x000fe60000000000 */
[----:B------:R-:W-:Y:S05]  /*57f0*/  PRMT R0, R0, 0x654, R3 ;  /* 0x0000065400007816 */ /* 0x000fea0000000003 */
[----:B------:R1:W3:Y:S04]  /*5800*/  @P1 LDS.128 R148, [R6] ;  /* 0x0000000006941984 */ /* 0x0002e80000000c00 */
[----:B------:R1:W1:Y:S04]  /*5810*/  @P1 LDS.128 R156, [R5+0x20] ;  /* 0x00002000059c1984 */ /* 0x0002680000000c00 */
[----:B------:R1:W1:Y:S04]  /*5820*/  @P1 LDS.128 R152, [R7+0x10] ;  /* 0x0000100007981984 */ /* 0x0002680000000c00 */
[----:B------:R1:W1:Y:S01]  /*5830*/  @P1 LDS.128 R160, [R4+0x10] ;  /* 0x0000100004a01984 */ /* 0x0002620000000c00 */
[C---:B------:R-:W-:Y:S01]  /*5840*/  ISETP.NE.AND P1, PT, R181.reuse, 0x4, PT ;  /* 0x00000004b500780c */ /* 0x040fe20003f25270 */
[----:B------:R-:W-:Y:S01]  /*5850*/  @!PT LDS RZ, [RZ] ;  /* 0x00000000fffff984 */ /* 0x000fe20000000800 */
[----:B------:R-:W-:Y:S01]  /*5860*/  @!PT LDS RZ, [RZ] ;  /* 0x00000000fffff984 */ /* 0x000fe20000000800 */
[----:B------:R-:W-:Y:S01]  /*5870*/  @!PT LDS RZ, [RZ] ;  /* 0x00000000fffff984 */ /* 0x000fe20000000800 */
[----:B------:R-:W-:Y:S01]  /*5880*/  @!PT LDS RZ, [RZ] ;  /* 0x00000000fffff984 */ /* 0x000fe20000000800 */
[----:B------:R5:W-:Y:S06]  /*5890*/  MEMBAR.ALL.CTA ;  /* 0x0000000000007992 */ /* 0x000bec0000008000 */
[----:B-----5:R-:W5:Y:S01]  /*58a0*/  FENCE.VIEW.ASYNC.S ;  /* 0x00000000000073c6 */ /* 0x020f620000000000 */
[----:B------:R-:W-:Y:S02]  /*58b0*/  SEL R3, RZ, 0x1, P1 ;  /* 0x00000001ff037807 */ /* 0x000fe40000800000 */
[----:B------:R-:W-:Y:S02]  /*58c0*/  SEL R181, R181, RZ, P1 ;  /* 0x000000ffb5b57207 */ /* 0x000fe40000800000 */
[----:B------:R-:W-:Y:S01]  /*58d0*/  LOP3.LUT R180, R180, R3, RZ, 0x3c, !PT ;  /* 0x00000003b4b47212 */ /* 0x000fe200078e3cff */
[----:B-----5:R1:W-:Y:S06]  /*58e0*/  SYNCS.ARRIVE.TRANS64.RED.A1T0 RZ, [R0+URZ], RZ ;  /* 0x000000ff00ff79a7 */ /* 0x0203ec00081004ff */
.L_x_88:
[----:B------:R-:W-:Y:S05]  /*58f0*/  BSYNC B1 ;  /* 0x0000000000017941 */ /* 0x000fea0003800000 */
.L_x_87:
[----:B-1----:R-:W-:Y:S04]  /*5900*/  SHF.R.U32.HI R0, RZ, 0x15, R80 ;  /* 0x00000015ff007819 */ /* 0x002fe80000011650 */
[----:B------:R-:W-:Y:S01]  /*5910*/  LOP3.LUT P1, RZ, R0, 0x3, R173, 0x48, !PT ;  /* 0x0000000300ff7812 */ /* 0x000fe200078248ad */
[----:B------:R-:W-:Y:S01]  /*5920*/  @!UPT UIADD3 URZ, UPT, UPT, URZ, URZ, URZ ;  /* 0x000000fffffff290 */ /* 0x000fe2000fffe0ff */
[----:B----4-:R-:W-:Y:S11]  /*5930*/  @P0 BRA `(.L_x_92) ;  /* 0x0000000000080947 */ /* 0x010ff60003800000 */
[----:B------:R-:W1:Y:S02]  /*5940*/  SYNCS.PHASECHK.TRANS64.TRYWAIT P0, [R193+URZ+0xa0], R2 ;  /* 0x0000a002c10075a7 */ /* 0x000e6400080011ff */
[----:B-1----:R-:W-:Y:S05]  /*5950*/  @!P0 BRA `(.L_x_93) ;  /* 0x0000005c00c08947 */ /* 0x002fea0003800000 */
.L_x_92:
[----:B------:R-:W-:Y:S04]  /*5960*/  BSSY.RECONVERGENT B6, `(.L_x_94) ;  /* 0x0000012000067945 */ /* 0x000fe80003800200 */
[----:B------:R-:W-:Y:S05]  /*5970*/  @!P1 BRA `(.L_x_95) ;  /* 0x0000000000409947 */ /* 0x000fea0003800000 */
[----:B------:R-:W4:Y:S01]  /*5980*/  LDCU.64 UR8, c[0x4][0x78] ;  /* 0x01000f00ff0877ac */ /* 0x000f220008000a00 */
[----:B------:R-:W-:Y:S01]  /*5990*/  MOV R3, 0x0 ;  /* 0x0000000000037802 */ /* 0x000fe20000000f00 */
[----:B------:R-:W-:Y:S02]  /*59a0*/  HFMA2 R12, -RZ, RZ, 0, 5.9604644775390625e-08 ;  /* 0x00000001ff0c7431 */ /* 0x000fe400000001ff */
[----:B------:R-:W-:Y:S02]  /*59b0*/  IMAD.MOV.U32 R8, RZ, RZ, 0x192 ;  /* 0x00000192ff087424 */ /* 0x000fe400078e00ff */
[----:B------:R-:W-:Y:S01]  /*59c0*/  IMAD.MOV.U32 R13, RZ, RZ, RZ ;  /* 0x000000ffff0d7224 */ /* 0x000fe200078e00ff */
[----:B------:R-:W5:Y:S01]  /*59d0*/  LDCU.64 UR6, c[0x4][0x80] ;  /* 0x01001000ff0677ac */ /* 0x000f620008000a00 */
[----:B-1----:R-:W1:Y:S01]  /*59e0*/  LDC.64 R2, c[0x4][R3] ;  /* 0x0100000003027b82 */ /* 0x002e620000000a00 */
[----:B------:R-:W2:Y:S01]  /*59f0*/  LDCU.64 UR4, c[0x4][0x18] ;  /* 0x01000300ff0477ac */ /* 0x000ea20008000a00 */
[----:B----4-:R-:W-:Y:S01]  /*5a00*/  MOV R5, UR9 ;  /* 0x0000000900057c02 */ /* 0x010fe20008000f00 */
[----:B------:R-:W-:Y:S01]  /*5a10*/  IMAD.U32 R4, RZ, RZ, UR8 ;  /* 0x00000008ff047e24 */ /* 0x000fe2000f8e00ff */
[----:B-----5:R-:W-:Y:S01]  /*5a20*/  MOV R7, UR7 ;  /* 0x0000000700077c02 */ /* 0x020fe20008000f00 */
[----:B------:R-:W-:Y:S01]  /*5a30*/  IMAD.U32 R6, RZ, RZ, UR6 ;  /* 0x00000006ff067e24 */ /* 0x000fe2000f8e00ff */
[----:B--2---:R-:W-:Y:S01]  /*5a40*/  MOV R11, UR5 ;  /* 0x00000005000b7c02 */ /* 0x004fe20008000f00 */
[----:B------:R-:W-:Y:S02]  /*5a50*/  IMAD.U32 R10, RZ, RZ, UR4 ;  /* 0x00000004ff0a7e24 */ /* 0x000fe4000f8e00ff */
[----:B------:R-:W-:Y:S07]  /*5a60*/  LEPC R20, `(.L_x_95) ;  /* 0x000000001014794e */ /* 0x000fee0000000000 */
[----:B-1-3--:R-:W-:Y:S05]  /*5a70*/  CALL.ABS.NOINC R2 ;  /* 0x0000000002007343 */ /* 0x00afea0003c00000 */
.L_x_95:
[----:B------:R-:W-:Y:S05]  /*5a80*/  BSYNC.RECONVERGENT B6 ;  /* 0x0000000000067941 */ /* 0x000fea0003800200 */
.L_x_94:
[-C--:B---3--:R-:W-:Y:S01]  /*5a90*/  F2FP.F16.E5M2.UNPACK_B R83, R148.reuse ;  /* 0x00000094ff53723e */ /* 0x088fe200020004ff */
[----:B------:R-:W-:Y:S05]  /*5aa0*/  WARPSYNC.ALL ;  /* 0x0000000000007948 */ /* 0x000fea0003800000 */
[----:B------:R-:W-:Y:S01]  /*5ab0*/  R2UR UR4, R80 ;  /* 0x00000000500472ca */ /* 0x000fe200000e0000 */
[--C-:B------:R-:W-:Y:S01]  /*5ac0*/  HADD2.F32 R82, -RZ, R83.reuse.H0_H0 ;  /* 0x20000053ff527230 */ /* 0x100fe20000004100 */
[----:B------:R-:W-:Y:S01]  /*5ad0*/  F2FP.F16.E5M2.UNPACK_B R85, R148.H1 ;  /* 0x00000094ff55723e */ /* 0x000fe200030004ff */
[----:B------:R-:W-:Y:S01]  /*5ae0*/  HADD2.F32 R83, -RZ, R83.H1_H1 ;  /* 0x30000053ff537230 */ /* 0x000fe20000004100 */
[-C--:B------:R-:W-:Y:S01]  /*5af0*/  F2FP.F16.E5M2.UNPACK_B R87, R149.reuse ;  /* 0x00000095ff57723e */ /* 0x080fe200020004ff */
[----:B------:R-:W-:Y:S01]  /*5b00*/  BSSY.RECONVERGENT B0, `(.L_x_96) ;  /* 0x000011d000007945 */ /* 0x000fe20003800200 */
[----:B------:R-:W-:Y:S01]  /*5b10*/  F2FP.F16.E5M2.UNPACK_B R89, R149.H1 ;  /* 0x00000095ff59723e */ /* 0x000fe200030004ff */
[----:B------:R-:W-:Y:S01]  /*5b20*/  HADD2.F32 R84, -RZ, R85.H0_H0 ;  /* 0x20000055ff547230 */ /* 0x000fe20000004100 */
[-C--:B------:R-:W-:Y:S01]  /*5b30*/  F2FP.F16.E5M2.UNPACK_B R91, R150.reuse ;  /* 0x00000096ff5b723e */ /* 0x080fe200020004ff */
[----:B------:R-:W-:Y:S01]  /*5b40*/  HADD2.F32 R88, -RZ, R87.H1_H1 ;  /* 0x30000057ff587230 */ /* 0x000fe20000004100 */
[----:B------:R-:W-:Y:S01]  /*5b50*/  F2FP.F16.E5M2.UNPACK_B R93, R150.H1 ;  /* 0x00000096ff5d723e */ /* 0x000fe200030004ff */
[----:B------:R-:W-:Y:S01]  /*5b60*/  HADD2.F32 R86, -RZ, R85.H1_H1 ;  /* 0x30000055ff567230 */ /* 0x000fe20000004100 */
[-C--:B------:R-:W-:Y:S01]  /*5b70*/  F2FP.F16.E5M2.UNPACK_B R95, R151.reuse ;  /* 0x00000097ff5f723e */ /* 0x080fe200020004ff */
[----:B------:R-:W2:Y:S01]  /*5b80*/  LDTM.x64 R4, tmem[UR4] ;  /* 0x00000004000479ee */ /* 0x000ea20008340000 */
[----:B------:R-:W-:Y:S01]  /*5b90*/  F2FP.F16.E5M2.UNPACK_B R97, R151.H1 ;  /* 0x00000097ff61723e */ /* 0x000fe200030004ff */
[----:B------:R-:W-:Y:S01]  /*5ba0*/  HADD2.F32 R85, -RZ, R87.H0_H0 ;  /* 0x20000057ff557230 */ /* 0x000fe20000004100 */
[-C--:B------:R-:W-:Y:S01]  /*5bb0*/  F2FP.F16.E5M2.UNPACK_B R99, R152.reuse ;  /* 0x00000098ff63723e */ /* 0x080fe200020004ff */
[----:B------:R-:W-:Y:S01]  /*5bc0*/  HADD2.F32 R87, -RZ, R89.H0_H0 ;  /* 0x20000059ff577230 */ /* 0x000fe20000004100 */
[----:B------:R-:W-:Y:S01]  /*5bd0*/  F2FP.F16.E5M2.UNPACK_B R101, R152.H1 ;  /* 0x00000098ff65723e */ /* 0x000fe200030004ff */
[----:B------:R-:W-:Y:S01]  /*5be0*/  HADD2.F32 R92, -RZ, R91.H1_H1 ;  /* 0x3000005bff5c7230 */ /* 0x000fe20000004100 */
[----:B------:R-:W-:Y:S01]  /*5bf0*/  SHF.L.U32 R199, R176, 0x4, RZ ;  /* 0x00000004b0c77819 */ /* 0x000fe200000006ff */
[----:B------:R-:W-:Y:S01]  /*5c00*/  HADD2.F32 R96, -RZ, R95.H1_H1 ;  /* 0x3000005fff607230 */ /* 0x000fe20000004100 */
[----:B------:R-:W-:Y:S01]  /*5c10*/  SHF.L.U32 R207, R175, 0x4, RZ ;  /* 0x00000004afcf7819 */ /* 0x000fe200000006ff */
[----:B------:R-:W-:Y:S01]  /*5c20*/  HADD2.F32 R100, -RZ, R99.H1_H1 ;  /* 0x30000063ff647230 */ /* 0x000fe20000004100 */
[----:B------:R-:W-:Y:S01]  /*5c30*/  IADD3 R192, PT, PT, R186, R199, RZ ;  /* 0x000000c7bac07210 */ /* 0x000fe20007ffe0ff */
[----:B------:R-:W-:Y:S01]  /*5c40*/  HADD2.F32 R90, -RZ, R89.H1_H1 ;  /* 0x30000059ff5a7230 */ /* 0x000fe20000004100 */
[----:B------:R-:W-:Y:S01]  /*5c50*/  SHF.L.U32 R205, R184, 0x4, RZ ;  /* 0x00000004b8cd7819 */ /* 0x000fe200000006ff */
[----:B------:R-:W-:Y:S01]  /*5c60*/  HADD2.F32 R89, -RZ, R91.H0_H0 ;  /* 0x2000005bff597230 */ /* 0x000fe20000004100 */
[-C--:B------:R-:W-:Y:S01]  /*5c70*/  F2FP.F16.E5M2.UNPACK_B R103, R153.reuse ;  /* 0x00000099ff67723e */ /* 0x080fe200020004ff */
[--C-:B------:R-:W-:Y:S01]  /*5c80*/  HADD2.F32 R91, -RZ, R93.reuse.H0_H0 ;  /* 0x2000005dff5b7230 */ /* 0x100fe20000004100 */
[----:B------:R-:W-:Y:S01]  /*5c90*/  IADD3 R194, PT, PT, R205, R192, RZ ;  /* 0x000000c0cdc27210 */ /* 0x000fe20007ffe0ff */
[----:B------:R-:W-:Y:S01]  /*5ca0*/  HADD2.F32 R94, -RZ, R93.H1_H1 ;  /* 0x3000005dff5e7230 */ /* 0x000fe20000004100 */
[----:B------:R-:W-:Y:S01]  /*5cb0*/  F2FP.F16.E5M2.UNPACK_B R105, R153.H1 ;  /* 0x00000099ff69723e */ /* 0x000fe200030004ff */
[----:B------:R-:W-:Y:S01]  /*5cc0*/  HADD2.F32 R93, -RZ, R95.H0_H0 ;  /* 0x2000005fff5d7230 */ /* 0x000fe20000004100 */
[-C--:B------:R-:W-:Y:S01]  /*5cd0*/  F2FP.F16.E5M2.UNPACK_B R107, R154.reuse ;  /* 0x0000009aff6b723e */ /* 0x080fe200020004ff */
[----:B------:R-:W-:Y:S01]  /*5ce0*/  HADD2.F32 R104, -RZ, R103.H1_H1 ;  /* 0x30000067ff687230 */ /* 0x000fe20000004100 */
[----:B------:R-:W-:Y:S01]  /*5cf0*/  F2FP.F16.E5M2.UNPACK_B R109, R154.H1 ;  /* 0x0000009aff6d723e */ /* 0x000fe200030004ff */
[C---:B--2---:R-:W-:Y:S01]  /*5d00*/  FMUL R0, R78.reuse, R4 ;  /* 0x000000044e007220 */ /* 0x044fe20000400000 */
[C---:B-1----:R-:W-:Y:S01]  /*5d10*/  FMUL R2, R78.reuse, R5 ;  /* 0x000000054e027220 */ /* 0x042fe20000400000 */
[C---:B------:R-:W-:Y:S01]  /*5d20*/  FMUL R4, R78.reuse, R8 ;  /* 0x000000084e047220 */ /* 0x040fe20000400000 */
[C---:B------:R-:W-:Y:S01]  /*5d30*/  FMUL R5, R78.reuse, R9 ;  /* 0x000000094e057220 */ /* 0x040fe20000400000 */
[C---:B------:R-:W-:Y:S01]  /*5d40*/  FFMA R0, R81.reuse, R82, R0 ;  /* 0x0000005251007223 */ /* 0x040fe20000000000 */
[C---:B------:R-:W-:Y:S01]  /*5d50*/  FFMA R2, R81.reuse, R83, R2 ;  /* 0x0000005351027223 */ /* 0x040fe20000000002 */
[C---:B------:R-:W-:Y:S01]  /*5d60*/  FMUL R8, R78.reuse, R12 ;  /* 0x0000000c4e087220 */ /* 0x040fe20000400000 */
[C---:B------:R-:W-:Y:S01]  /*5d70*/  FMUL R9, R78.reuse, R13 ;  /* 0x0000000d4e097220 */ /* 0x040fe20000400000 */
[C---:B------:R-:W-:Y:S01]  /*5d80*/  FMUL R12, R78.reuse, R16 ;  /* 0x000000104e0c7220 */ /* 0x040fe20000400000 */
[C---:B------:R-:W-:Y:S01]  /*5d90*/  FMUL R13, R78.reuse, R17 ;  /* 0x000000114e0d7220 */ /* 0x040fe20000400000 */
[C---:B------:R-:W-:Y:S01]  /*5da0*/  FMUL R16, R78.reuse, R20 ;  /* 0x000000144e107220 */ /* 0x040fe20000400000 */
[C---:B------:R-:W-:Y:S01]  /*5db0*/  FMUL R17, R78.reuse, R21 ;  /* 0x000000154e117220 */ /* 0x040fe20000400000 */
[C---:B------:R-:W-:Y:S01]  /*5dc0*/  FMUL R20, R78.reuse, R24 ;  /* 0x000000184e147220 */ /* 0x040fe20000400000 */
[C---:B------:R-:W-:Y:S01]  /*5dd0*/  FMUL R21, R78.reuse, R25 ;  /* 0x000000194e157220 */ /* 0x040fe20000400000 */
[----:B------:R-:W-:Y:S02]  /*5de0*/  HADD2.F32 R108, -RZ, R107.H1_H1 ;  /* 0x3000006bff6c7230 */ /* 0x000fe40000004100 */
[C---:B------:R-:W-:Y:S01]  /*5df0*/  FMUL R24, R78.reuse, R28 ;  /* 0x0000001c4e187220 */ /* 0x040fe20000400000 */
[C---:B------:R-:W-:Y:S01]  /*5e00*/  FMUL R25, R78.reuse, R29 ;  /* 0x0000001d4e197220 */ /* 0x040fe20000400000 */
[C---:B------:R-:W-:Y:S01]  /*5e10*/  FMUL R28, R78.reuse, R32 ;  /* 0x000000204e1c7220 */ /* 0x040fe20000400000 */
[C---:B------:R-:W-:Y:S01]  /*5e20*/  FMUL R29, R78.reuse, R33 ;  /* 0x000000214e1d7220 */ /* 0x040fe20000400000 */
[C---:B------:R-:W-:Y:S01]  /*5e30*/  FMUL R32, R78.reuse, R36 ;  /* 0x000000244e207220 */ /* 0x040fe20000400000 */
[----:B------:R-:W-:Y:S01]  /*5e40*/  F2FP.F16.E5M2.UNPACK_B R111, R155 ;  /* 0x0000009bff6f723e */ /* 0x000fe200020004ff */
[C---:B------:R-:W-:Y:S01]  /*5e50*/  FMUL R33, R78.reuse, R37 ;  /* 0x000000254e217220 */ /* 0x040fe20000400000 */
[C---:B------:R-:W-:Y:S01]  /*5e60*/  FMUL R36, R78.reuse, R40 ;  /* 0x000000284e247220 */ /* 0x040fe20000400000 */
[----:B------:R-:W-:Y:S01]  /*5e70*/  F2FP.F16.E5M2.UNPACK_B R113, R155.H1 ;  /* 0x0000009bff71723e */ /* 0x000fe200030004ff */
[C---:B------:R-:W-:Y:S01]  /*5e80*/  FMUL R37, R78.reuse, R41 ;  /* 0x000000294e257220 */ /* 0x040fe20000400000 */
[----:B------:R-:W-:Y:S02]  /*5e90*/  HADD2.F32 R112, -RZ, R111.H1_H1 ;  /* 0x3000006fff707230 */ /* 0x000fe40000004100 */
        /* <DEDUP_REMOVED lines=26> */
[C---:B------:R-:W-:Y:S01]  /*6040*/  FFMA R3, R81.reuse, R84, R3 ;  /* 0x0000005451037223 */ /* 0x040fe20000000003 */
[C---:B------:R-:W-:Y:S01]  /*6050*/  FFMA R7, R81.reuse, R86, R7 ;  /* 0x0000005651077223 */ /* 0x040fe20000000007 */
[----:B------:R-:W-:Y:S01]  /*6060*/  F2FP.F16.E5M2.UNPACK_B R131, R160 ;  /* 0x000000a0ff83723e */ /* 0x000fe200020004ff */
[C---:B------:R-:W-:Y:S01]  /*6070*/  FFMA R4, R81.reuse, R85, R4 ;  /* 0x0000005551047223 */ /* 0x040fe20000000004 */
[C---:B------:R-:W-:Y:S01]  /*6080*/  FFMA R5, R81.reuse, R88, R5 ;  /* 0x0000005851057223 */ /* 0x040fe20000000005 */
[----:B------:R-:W-:Y:S01]  /*6090*/  F2FP.F16.E5M2.UNPACK_B R133, R160.H1 ;  /* 0x000000a0ff85723e */ /* 0x000fe200030004ff */
[----:B------:R-:W-:Y:S01]  /*60a0*/  FFMA R6, R81, R87, R6 ;  /* 0x0000005751067223 */ /* 0x000fe20000000006 */
[----:B------:R-:W-:Y:S01]  /*60b0*/  F2FP.SATFINITE.E5M2.F32.PACK_AB_MERGE_C R195, R7, R3, RZ ;  /* 0x0000000307c3723e */ /* 0x000fe200048060ff */
[----:B------:R-:W-:Y:S02]  /*60c0*/  HADD2.F32 R128, -RZ, R127.H1_H1 ;  /* 0x3000007fff807230 */ /* 0x000fe40000004100 */
[----:B------:R-:W-:Y:S01]  /*60d0*/  FMUL R11, R78, R11 ;  /* 0x0000000b4e0b7220 */ /* 0x000fe20000400000 */
[----:B------:R-:W-:Y:S01]  /*60e0*/  HADD2.F32 R132, -RZ, R131.H1_H1 ;  /* 0x30000083ff847230 */ /* 0x000fe20000004100 */
[----:B------:R-:W-:Y:S01]  /*60f0*/  F2FP.SATFINITE.E5M2.F32.PACK_AB_MERGE_C R200, R2, R0, R195 ;  /* 0x0000000002c8723e */ /* 0x000fe200048060c3 */
[----:B------:R-:W-:Y:S01]  /*6100*/  FMUL R10, R78, R14 ;  /* 0x0000000e4e0a7220 */ /* 0x000fe20000400000 */
[----:B------:R-:W-:Y:S01]  /*6110*/  IADD3 R195, PT, PT, R186, R207, RZ ;  /* 0x000000cfbac37210 */ /* 0x000fe20007ffe0ff */
[C---:B------:R-:W-:Y:S01]  /*6120*/  FFMA R11, R81.reuse, R90, R11 ;  /* 0x0000005a510b7223 */ /* 0x040fe2000000000b */
[C---:B------:R-:W-:Y:S01]  /*6130*/  FFMA R8, R81.reuse, R89, R8 ;  /* 0x0000005951087223 */ /* 0x040fe20000000008 */
[C---:B------:R-:W-:Y:S01]  /*6140*/  FFMA R9, R81.reuse, R92, R9 ;  /* 0x0000005c51097223 */ /* 0x040fe20000000009 */
[--C-:B------:R-:W-:Y:S02]  /*6150*/  HADD2.F32 R95, -RZ, R97.reuse.H0_H0 ;  /* 0x20000061ff5f7230 */ /* 0x100fe40000004100 */
[----:B------:R-:W-:Y:S01]  /*6160*/  FFMA R10, R81, R91, R10 ;  /* 0x0000005b510a7223 */ /* 0x000fe2000000000a */
[----:B------:R-:W-:Y:S01]  /*6170*/  F2FP.SATFINITE.E5M2.F32.PACK_AB_MERGE_C R201, R11, R6, RZ ;  /* 0x000000060bc9723e */ /* 0x000fe200048060ff */
[C---:B------:R-:W-:Y:S01]  /*6180*/  FMUL R15, R78.reuse, R15 ;  /* 0x0000000f4e0f7220 */ /* 0x040fe20000400000 */
[----:B------:R-:W-:Y:S02]  /*6190*/  HADD2.F32 R98, -RZ, R97.H1_H1 ;  /* 0x30000061ff627230 */ /* 0x000fe40000004100 */
[C---:B------:R-:W-:Y:S01]  /*61a0*/  FMUL R14, R78.reuse, R18 ;  /* 0x000000124e0e7220 */ /* 0x040fe20000400000 */
[----:B------:R-:W-:Y:S01]  /*61b0*/  F2FP.SATFINITE.E5M2.F32.PACK_AB_MERGE_C R201, R5, R4, R201 ;  /* 0x0000000405c9723e */ /* 0x000fe200048060c9 */
[----:B------:R-:W-:Y:S02]  /*61c0*/  HADD2.F32 R97, -RZ, R99.H0_H0 ;  /* 0x20000063ff617230 */ /* 0x000fe40000004100 */
[C---:B------:R-:W-:Y:S01]  /*61d0*/  FFMA R15, R81.reuse, R94, R15 ;  /* 0x0000005e510f7223 */ /* 0x040fe2000000000f */
[C---:B------:R-:W-:Y:S01]  /*61e0*/  FFMA R12, R81.reuse, R93, R12 ;  /* 0x0000005d510c7223 */ /* 0x040fe2000000000c */
[----:B------:R-:W-:Y:S01]  /*61f0*/  FFMA R13, R81, R96, R13 ;  /* 0x00000060510d7223 */ /* 0x000fe2000000000d */
[----:B------:R-:W-:Y:S01]  /*6200*/  F2FP.F16.E5M2.UNPACK_B R135, R161 ;  /* 0x000000a1ff87723e */ /* 0x000fe200020004ff */
[--C-:B------:R-:W-:Y:S01]  /*6210*/  HADD2.F32 R99, -RZ, R101.reuse.H0_H0 ;  /* 0x20000065ff637230 */ /* 0x100fe20000004100 */
[----:B------:R-:W-:Y:S01]  /*6220*/  F2FP.SATFINITE.E5M2.F32.PACK_AB_MERGE_C R202, R15, R10, RZ ;  /* 0x0000000a0fca723e */ /* 0x000fe200048060ff */
[----:B------:R-:W-:Y:S01]  /*6230*/  FFMA R14, R81, R95, R14 ;  /* 0x0000005f510e7223 */ /* 0x000fe2000000000e */
[C---:B------:R-:W-:Y:S01]  /*6240*/  FMUL R19, R78.reuse, R19 ;  /* 0x000000134e137220 */ /* 0x040fe20000400000 */
[----:B------:R-:W-:Y:S01]  /*6250*/  HADD2.F32 R102, -RZ, R101.H1_H1 ;  /* 0x30000065ff667230 */ /* 0x000fe20000004100 */
[----:B------:R-:W-:Y:S01]  /*6260*/  F2FP.SATFINITE.E5M2.F32.PACK_AB_MERGE_C R202, R9, R8, R202 ;  /* 0x0000000809ca723e */ /* 0x000fe200048060ca */
[----:B------:R-:W-:Y:S02]  /*6270*/  HADD2.F32 R101, -RZ, R103.H0_H0 ;  /* 0x20000067ff657230 */ /* 0x000fe40000004100 */
[C---:B------:R-:W-:Y:S01]  /*6280*/  FFMA R19, R81.reuse, R98, R19 ;  /* 0x0000006251137223 */ /* 0x040fe20000000013 */
[C---:B------:R-:W-:Y:S01]  /*6290*/  FFMA R16, R81.reuse, R97, R16 ;  /* 0x0000006151107223 */ /* 0x040fe20000000010 */
[----:B------:R-:W-:Y:S01]  /*62a0*/  FFMA R17, R81, R100, R17 ;  /* 0x0000006451117223 */ /* 0x000fe20000000011 */
[----:B------:R-:W-:Y:S02]  /*62b0*/  HADD2.F32 R136, -RZ, R135.H1_H1 ;  /* 0x30000087ff887230 */ /* 0x000fe40000004100 */
[C---:B------:R-:W-:Y:S01]  /*62c0*/  FMUL R18, R78.reuse, R22 ;  /* 0x000000164e127220 */ /* 0x040fe20000400000 */
[----:B------:R-:W-:Y:S01]  /*62d0*/  F2FP.F16.E5M2.UNPACK_B R137, R161.H1 ;  /* 0x000000a1ff89723e */ /* 0x000fe200030004ff */
[C---:B------:R-:W-:Y:S01]  /*62e0*/  FMUL R23, R78.reuse, R23 ;  /* 0x000000174e177220 */ /* 0x040fe20000400000 */
[--C-:B------:R-:W-:Y:S01]  /*62f0*/  HADD2.F32 R103, -RZ, R105.reuse.H0_H0 ;  /* 0x20000069ff677230 */ /* 0x100fe20000004100 */
[----:B------:R-:W-:Y:S01]  /*6300*/  F2FP.SATFINITE.E5M2.F32.PACK_AB_MERGE_C R203, R19, R14, RZ ;  /* 0x0000000e13cb723e */ /* 0x000fe200048060ff */
[C---:B------:R-:W-:Y:S01]  /*6310*/  FFMA R18, R81.reuse, R99, R18 ;  /* 0x0000006351127223 */ /* 0x040fe20000000012 */
[C---:B------:R-:W-:Y:S01]  /*6320*/  FFMA R23, R81.reuse, R102, R23 ;  /* 0x0000006651177223 */ /* 0x040fe20000000017 */
[----:B------:R-:W-:Y:S01]  /*6330*/  FFMA R20, R81, R101, R20 ;  /* 0x0000006551147223 */ /* 0x000fe20000000014 */
[----:B------:R-:W-:Y:S01]  /*6340*/  F2FP.F16.E5M2.UNPACK_B R139, R162 ;  /* 0x000000a2ff8b723e */ /* 0x000fe200020004ff */
[----:B------:R-:W-:Y:S01]  /*6350*/  HADD2.F32 R106, -RZ, R105.H1_H1 ;  /* 0x30000069ff6a7230 */ /* 0x000fe20000004100 */
[----:B------:R-:W-:Y:S01]  /*6360*/  F2FP.SATFINITE.E5M2.F32.PACK_AB_MERGE_C R203, R13, R12, R203 ;  /* 0x0000000c0dcb723e */ /* 0x000fe200048060cb */
[----:B------:R-:W-:Y:S01]  /*6370*/  FFMA R21, R81, R104, R21 ;  /* 0x0000006851157223 */ /* 0x000fe20000000015 */
[----:B------:R-:W-:Y:S01]  /*6380*/  F2FP.SATFINITE.E5M2.F32.PACK_AB_MERGE_C R208, R23, R18, RZ ;  /* 0x0000001217d0723e */ /* 0x000fe200048060ff */
[----:B------:R-:W-:Y:S02]  /*6390*/  HADD2.F32 R105, -RZ, R107.H0_H0 ;  /* 0x2000006bff697230 */ /* 0x000fe40000004100 */
[C---:B------:R-:W-:Y:S01]  /*63a0*/  FMUL R22, R78.reuse, R26 ;  /* 0x0000001a4e167220 */ /* 0x040fe20000400000 */
[----:B------:R1:W-:Y:S01]  /*63b0*/  STS.128 [R172+UR49+0x8200], R200 ;  /* 0x008200c8ac007988 */ /* 0x0003e20008000c31 */
[----:B------:R-:W-:Y:S01]  /*63c0*/  F2FP.SATFINITE.E5M2.F32.PACK_AB_MERGE_C R208, R17, R16, R208 ;  /* 0x0000001011d0723e */ /* 0x000fe200048060d0 */
[----:B------:R-:W-:Y:S02]  /*63d0*/  HADD2.F32 R140, -RZ, R139.H1_H1 ;  /* 0x3000008bff8c7230 */ /* 0x000fe40000004100 */
[C---:B------:R-:W-:Y:S01]  /*63e0*/  FFMA R22, R81.reuse, R103, R22 ;  /* 0x0000006751167223 */ /* 0x040fe20000000016 */
[C---:B------:R-:W-:Y:S01]  /*63f0*/  FMUL R27, R78.reuse, R27 ;  /* 0x0000001b4e1b7220 */ /* 0x040fe20000400000 */
[--C-:B------:R-:W-:Y:S02]  /*6400*/  HADD2.F32 R107, -RZ, R109.reuse.H0_H0 ;  /* 0x2000006dff6b7230 */ /* 0x100fe40000004100 */
[C---:B------:R-:W-:Y:S01]  /*6410*/  FMUL R26, R78.reuse, R30 ;  /* 0x0000001e4e1a7220 */ /* 0x040fe20000400000 */
[----:B------:R-:W-:Y:S02]  /*6420*/  HADD2.F32 R110, -RZ, R109.H1_H1 ;  /* 0x3000006dff6e7230 */ /* 0x000fe40000004100 */
[C---:B------:R-:W-:Y:S01]  /*6430*/  FFMA R27, R81.reuse, R106, R27 ;  /* 0x0000006a511b7223 */ /* 0x040fe2000000001b */
[C---:B------:R-:W-:Y:S01]  /*6440*/  FFMA R24, R81.reuse, R105, R24 ;  /* 0x0000006951187223 */ /* 0x040fe20000000018 */
[----:B------:R-:W-:Y:S01]  /*6450*/  FFMA R25, R81, R108, R25 ;  /* 0x0000006c51197223 */ /* 0x000fe20000000019 */
[----:B------:R-:W-:Y:S01]  /*6460*/  F2FP.F16.E5M2.UNPACK_B R141, R162.H1 ;  /* 0x000000a2ff8d723e */ /* 0x000fe200030004ff */
[----:B------:R-:W-:Y:S01]  /*6470*/  HADD2.F32 R109, -RZ, R111.H0_H0 ;  /* 0x2000006fff6d7230 */ /* 0x000fe20000004100 */
[----:B------:R-:W-:Y:S01]  /*6480*/  F2FP.SATFINITE.E5M2.F32.PACK_AB_MERGE_C R209, R27, R22, RZ ;  /* 0x000000161bd1723e */ /* 0x000fe200048060ff */
[----:B------:R-:W-:Y:S01]  /*6490*/  FFMA R26, R81, R107, R26 ;  /* 0x0000006b511a7223 */ /* 0x000fe2000000001a */
[C---:B------:R-:W-:Y:S01]  /*64a0*/  FMUL R31, R78.reuse, R31 ;  /* 0x0000001f4e1f7220 */ /* 0x040fe20000400000 */
[--C-:B------:R-:W-:Y:S01]  /*64b0*/  HADD2.F32 R111, -RZ, R113.reuse.H0_H0 ;  /* 0x20000071ff6f7230 */ /* 0x100fe20000004100 */
[----:B------:R-:W-:Y:S01]  /*64c0*/  F2FP.SATFINITE.E5M2.F32.PACK_AB_MERGE_C R209, R21, R20, R209 ;  /* 0x0000001415d1723e */ /* 0x000fe200048060d1 */
[----:B------:R-:W-:Y:S02]  /*64d0*/  HADD2.F32 R114, -RZ, R113.H1_H1 ;  /* 0x30000071ff727230 */ /* 0x000fe40000004100 */
[C---:B------:R-:W-:Y:S01]  /*64e0*/  FFMA R31, R81.reuse, R110, R31 ;  /* 0x0000006e511f7223 */ /* 0x040fe2000000001f */
[C---:B------:R-:W-:Y:S01]  /*64f0*/  FFMA R28, R81.reuse, R109, R28 ;  /* 0x0000006d511c7223 */ /* 0x040fe2000000001c */
[----:B------:R-:W-:Y:S01]  /*6500*/  FFMA R29, R81, R112, R29 ;  /* 0x00000070511d7223 */ /* 0x000fe2000000001d */
[----:B------:R-:W-:Y:S02]  /*6510*/  HADD2.F32 R113, -RZ, R115.H0_H0 ;  /* 0x20000073ff717230 */ /* 0x000fe40000004100 */
[C---:B------:R-:W-:Y:S01]  /*6520*/  FMUL R30, R78.reuse, R34 ;  /* 0x000000224e1e7220 */ /* 0x040fe20000400000 */
[----:B------:R-:W-:Y:S01]  /*6530*/  F2FP.F16.E5M2.UNPACK_B R143, R163 ;  /* 0x000000a3ff8f723e */ /* 0x000fe200020004ff */
[C---:B------:R-:W-:Y:S01]  /*6540*/  FMUL R35, R78.reuse, R35 ;  /* 0x000000234e237220 */ /* 0x040fe20000400000 */
[----:B------:R-:W-:Y:S01]  /*6550*/  HADD2.F32 R115, -RZ, R117.H0_H0 ;  /* 0x20000075ff737230 */ /* 0x000fe20000004100 */
[----:B------:R-:W-:Y:S01]  /*6560*/  F2FP.SATFINITE.E5M2.F32.PACK_AB_MERGE_C R210, R31, R26, RZ ;  /* 0x0000001a1fd2723e */ /* 0x000fe200048060ff */
[C---:B------:R-:W-:Y:S01]  /*6570*/  FFMA R30, R81.reuse, R111, R30 ;  /* 0x0000006f511e7223 */ /* 0x040fe2000000001e */
[C---:B------:R-:W-:Y:S01]  /*6580*/  FFMA R35, R81.reuse, R114, R35 ;  /* 0x0000007251237223 */ /* 0x040fe20000000023 */
[C---:B------:R-:W-:Y:S01]  /*6590*/  FFMA R32, R81.reuse, R113, R32 ;  /* 0x0000007151207223 */ /* 0x040fe20000000020 */
[----:B------:R-:W-:Y:S01]  /*65a0*/  F2FP.F16.E5M2.UNPACK_B R145, R163.H1 ;  /* 0x000000a3ff91723e */ /* 0x000fe200030004ff */
[----:B------:R-:W-:Y:S01]  /*65b0*/  FFMA R33, R81, R116, R33 ;  /* 0x0000007451217223 */ /* 0x000fe20000000021 */
[----:B------:R-:W-:Y:S01]  /*65c0*/  F2FP.SATFINITE.E5M2.F32.PACK_AB_MERGE_C R210, R25, R24, R210 ;  /* 0x0000001819d2723e */ /* 0x000fe200048060d2 */
[----:B------:R-:W-:Y:S01]  /*65d0*/  HADD2.F32 R144, -RZ, R143.H1_H1 ;  /* 0x3000008fff907230 */ /* 0x000fe20000004100 */
[----:B------:R-:W-:Y:S01]  /*65e0*/  F2FP.SATFINITE.E5M2.F32.PACK_AB_MERGE_C R211, R35, R30, RZ ;  /* 0x0000001e23d3723e */ /* 0x000fe200048060ff */
[----:B------:R-:W-:Y:S02]  /*65f0*/  HADD2.F32 R118, -RZ, R117.H1_H1 ;  /* 0x30000075ff767230 */ /* 0x000fe40000004100 */
[C---:B------:R-:W-:Y:S01]  /*6600*/  FMUL R34, R78.reuse, R38 ;  /* 0x000000264e227220 */ /* 0x040fe20000400000 */
[----:B------:R-:W-:Y:S01]  /*6610*/  HADD2.F32 R117, -RZ, R119.H0_H0 ;  /* 0x20000077ff757230 */ /* 0x000fe20000004100 */
[----:B------:R-:W-:Y:S01]  /*6620*/  F2FP.SATFINITE.E5M2.F32.PACK_AB_MERGE_C R211, R29, R28, R211 ;  /* 0x0000001c1dd3723e */ /* 0x000fe200048060d3 */
[C---:B------:R-:W-:Y:S01]  /*6630*/  FMUL R39, R78.reuse, R39 ;  /* 0x000000274e277220 */ /* 0x040fe20000400000 */
[--C-:B------:R-:W-:Y:S02]  /*6640*/  HADD2.F32 R119, -RZ, R121.reuse.H0_H0 ;  /* 0x20000079ff777230 */ /* 0x100fe40000004100 */
[C---:B------:R-:W-:Y:S01]  /*6650*/  FFMA R34, R81.reuse, R115, R34 ;  /* 0x0000007351227223 */ /* 0x040fe20000000022 */
[----:B------:R-:W-:Y:S01]  /*6660*/  HADD2.F32 R122, -RZ, R121.H1_H1 ;  /* 0x30000079ff7a7230 */ /* 0x000fe20000004100 */
[----:B------:R1:W-:Y:S01]  /*6670*/  STS.128 [R192+0x8010], R208 ;  /* 0x008010d0c0007388 */ /* 0x0003e20000000c00 */
[----:B------:R-:W-:Y:S02]  /*6680*/  HADD2.F32 R121, -RZ, R123.H0_H0 ;  /* 0x2000007bff797230 */ /* 0x000fe40000004100 */
[C---:B------:R-:W-:Y:S01]  /*6690*/  FFMA R39, R81.reuse, R118, R39 ;  /* 0x0000007651277223 */ /* 0x040fe20000000027 */
[C---:B------:R-:W-:Y:S01]  /*66a0*/  FFMA R36, R81.reuse, R117, R36 ;  /* 0x0000007551247223 */ /* 0x040fe20000000024 */
[----:B------:R-:W-:Y:S01]  /*66b0*/  FFMA R37, R81, R120, R37 ;  /* 0x0000007851257223 */ /* 0x000fe20000000025 */
[C---:B------:R-:W-:Y:S01]  /*66c0*/  FMUL R38, R78.reuse, R42 ;  /* 0x0000002a4e267220 */ /* 0x040fe20000400000 */
[----:B------:R-:W-:Y:S01]  /*66d0*/  ISETP.NE.AND P0, PT, R189, RZ, PT ;  /* 0x000000ffbd00720c */ /* 0x000fe20003f05270 */
[C---:B------:R-:W-:Y:S01]  /*66e0*/  FMUL R43, R78.reuse, R43 ;  /* 0x0000002b4e2b7220 */ /* 0x040fe20000400000 */
[--C-:B------:R-:W-:Y:S01]  /*66f0*/  HADD2.F32 R123, -RZ, R125.reuse.H0_H0 ;  /* 0x2000007dff7b7230 */ /* 0x100fe20000004100 */
[----:B------:R-:W-:Y:S01]  /*6700*/  F2FP.SATFINITE.E5M2.F32.PACK_AB_MERGE_C R212, R39, R34, RZ ;  /* 0x0000002227d4723e */ /* 0x000fe200048060ff */
[C---:B------:R-:W-:Y:S01]  /*6710*/  FFMA R38, R81.reuse, R119, R38 ;  /* 0x0000007751267223 */ /* 0x040fe20000000026 */
[C---:B------:R-:W-:Y:S01]  /*6720*/  FFMA R43, R81.reuse, R122, R43 ;  /* 0x0000007a512b7223 */ /* 0x040fe2000000002b */
[----:B------:R-:W-:Y:S01]  /*6730*/  FFMA R40, R81, R121, R40 ;  /* 0x0000007951287223 */ /* 0x000fe20000000028 */
[----:B------:R-:W-:Y:S01]  /*6740*/  F2FP.SATFINITE.E5M2.F32.PACK_AB_MERGE_C R212, R33, R32, R212 ;  /* 0x0000002021d4723e */ /* 0x000fe200048060d4 */
[----:B------:R-:W-:Y:S01]  /*6750*/  FFMA R41, R81, R124, R41 ;  /* 0x0000007c51297223 */ /* 0x000fe20000000029 */
[----:B------:R-:W-:Y:S01]  /*6760*/  HADD2.F32 R126, -RZ, R125.H1_H1 ;  /* 0x3000007dff7e7230 */ /* 0x000fe20000004100 */
[----:B------:R-:W-:Y:S01]  /*6770*/  F2FP.SATFINITE.E5M2.F32.PACK_AB_MERGE_C R213, R43, R38, RZ ;  /* 0x000000262bd5723e */ /* 0x000fe200048060ff */
[----:B------:R-:W-:Y:S02]  /*6780*/  HADD2.F32 R125, -RZ, R127.H0_H0 ;  /* 0x2000007fff7d7230 */ /* 0x000fe40000004100 */
[C---:B------:R-:W-:Y:S01]  /*6790*/  FMUL R42, R78.reuse, R46 ;  /* 0x0000002e4e2a7220 */ /* 0x040fe20000400000 */
[----:B------:R-:W-:Y:S01]  /*67a0*/  FMUL R47, R78, R47 ;  /* 0x0000002f4e2f7220 */ /* 0x000fe20000400000 */
[--C-:B------:R-:W-:Y:S01]  /*67b0*/  HADD2.F32 R127, -RZ, R129.reuse.H0_H0 ;  /* 0x20000081ff7f7230 */ /* 0x100fe20000004100 */
[----:B------:R-:W-:Y:S01]  /*67c0*/  F2FP.SATFINITE.E5M2.F32.PACK_AB_MERGE_C R213, R37, R36, R213 ;  /* 0x0000002425d5723e */ /* 0x000fe200048060d5 */
[C---:B------:R-:W-:Y:S01]  /*67d0*/  FFMA R42, R81.reuse, R123, R42 ;  /* 0x0000007b512a7223 */ /* 0x040fe2000000002a */
[C---:B------:R-:W-:Y:S01]  /*67e0*/  FFMA R47, R81.reuse, R126, R47 ;  /* 0x0000007e512f7223 */ /* 0x040fe2000000002f */
[C---:B------:R-:W-:Y:S01]  /*67f0*/  FFMA R44, R81.reuse, R125, R44 ;  /* 0x0000007d512c7223 */ /* 0x040fe2000000002c */
[----:B------:R-:W-:Y:S01]  /*6800*/  ISETP.NE.AND P6, PT, R198, RZ, PT ;  /* 0x000000ffc600720c */ /* 0x000fe20003fc5270 */
[----:B------:R-:W-:Y:S01]  /*6810*/  FFMA R45, R81, R128, R45 ;  /* 0x00000080512d7223 */ /* 0x000fe2000000002d */
[----:B------:R-:W-:Y:S01]  /*6820*/  HADD2.F32 R130, -RZ, R129.H1_H1 ;  /* 0x30000081ff827230 */ /* 0x000fe20000004100 */
[----:B------:R-:W-:Y:S01]  /*6830*/  F2FP.SATFINITE.E5M2.F32.PACK_AB_MERGE_C R214, R47, R42, RZ ;  /* 0x0000002a2fd6723e */ /* 0x000fe200048060ff */
[----:B------:R-:W-:Y:S02]  /*6840*/  HADD2.F32 R129, -RZ, R131.H0_H0 ;  /* 0x20000083ff817230 */ /* 0x000fe40000004100 */
[C---:B------:R-:W-:Y:S01]  /*6850*/  FMUL R46, R78.reuse, R50 ;  /* 0x000000324e2e7220 */ /* 0x040fe20000400000 */
[C---:B------:R-:W-:Y:S01]  /*6860*/  FMUL R51, R78.reuse, R51 ;  /* 0x000000334e337220 */ /* 0x040fe20000400000 */
[--C-:B------:R-:W-:Y:S02]  /*6870*/  HADD2.F32 R131, -RZ, R133.reuse.H0_H0 ;  /* 0x20000085ff837230 */ /* 0x100fe40000004100 */
[C---:B------:R-:W-:Y:S01]  /*6880*/  FMUL R50, R78.reuse, R54 ;  /* 0x000000364e327220 */ /* 0x040fe20000400000 */
[C---:B------:R-:W-:Y:S01]  /*6890*/  FFMA R46, R81.reuse, R127, R46 ;  /* 0x0000007f512e7223 */ /* 0x040fe2000000002e */
[----:B------:R-:W-:Y:S02]  /*68a0*/  HADD2.F32 R134, -RZ, R133.H1_H1 ;  /* 0x30000085ff867230 */ /* 0x000fe40000004100 */
[C---:B------:R-:W-:Y:S01]  /*68b0*/  FFMA R51, R81.reuse, R130, R51 ;  /* 0x0000008251337223 */ /* 0x040fe20000000033 */
[----:B------:R-:W-:Y:S02]  /*68c0*/  HADD2.F32 R133, -RZ, R135.H0_H0 ;  /* 0x20000087ff857230 */ /* 0x000fe40000004100 */
[C---:B------:R-:W-:Y:S01]  /*68d0*/  FMUL R55, R78.reuse, R55 ;  /* 0x000000374e377220 */ /* 0x040fe20000400000 */
[C---:B------:R-:W-:Y:S01]  /*68e0*/  FFMA R48, R81.reuse, R129, R48 ;  /* 0x0000008151307223 */ /* 0x040fe20000000030 */
[C---:B------:R-:W-:Y:S01]  /*68f0*/  FFMA R49, R81.reuse, R132, R49 ;  /* 0x0000008451317223 */ /* 0x040fe20000000031 */
[--C-:B------:R-:W-:Y:S02]  /*6900*/  HADD2.F32 R135, -RZ, R137.reuse.H0_H0 ;  /* 0x20000089ff877230 */ /* 0x100fe40000004100 */
[C---:B------:R-:W-:Y:S01]  /*6910*/  FFMA R50, R81.reuse, R131, R50 ;  /* 0x0000008351327223 */ /* 0x040fe20000000032 */
[----:B------:R-:W-:Y:S02]  /*6920*/  HADD2.F32 R138, -RZ, R137.H1_H1 ;  /* 0x30000089ff8a7230 */ /* 0x000fe40000004100 */
[C---:B------:R-:W-:Y:S01]  /*6930*/  FMUL R54, R78.reuse, R58 ;  /* 0x0000003a4e367220 */ /* 0x040fe20000400000 */
[----:B------:R-:W-:Y:S02]  /*6940*/  HADD2.F32 R137, -RZ, R139.H0_H0 ;  /* 0x2000008bff897230 */ /* 0x000fe40000004100 */
[C---:B------:R-:W-:Y:S01]  /*6950*/  FFMA R55, R81.reuse, R134, R55 ;  /* 0x0000008651377223 */ /* 0x040fe20000000037 */
        /* <DEDUP_REMOVED lines=16> */
[----:B------:R-:W-:Y:S01]  /*6a60*/  FFMA R63, R81, R142, R63 ;  /* 0x0000008e513f7223 */ /* 0x000fe2000000003f */
[----:B------:R-:W-:Y:S01]  /*6a70*/  FMUL R67, R78, R67 ;  /* 0x000000434e437220 */ /* 0x000fe20000400000 */
[----:B------:R-:W-:Y:S01]  /*6a80*/  F2FP.SATFINITE.E5M2.F32.PACK_AB_MERGE_C R215, R51, R46, RZ ;  /* 0x0000002e33d7723e */ /* 0x000fe200048060ff */
[C---:B------:R-:W-:Y:S01]  /*6a90*/  FFMA R60, R81.reuse, R141, R60 ;  /* 0x0000008d513c7223 */ /* 0x040fe2000000003c */
[C---:B------:R-:W-:Y:S01]  /*6aa0*/  FFMA R61, R81.reuse, R144, R61 ;  /* 0x00000090513d7223 */ /* 0x040fe2000000003d */
[C---:B------:R-:W-:Y:S01]  /*6ab0*/  FFMA R62, R81.reuse, R143, R62 ;  /* 0x0000008f513e7223 */ /* 0x040fe2000000003e */
[----:B------:R-:W-:Y:S01]  /*6ac0*/  FFMA R67, R81, R146, R67 ;  /* 0x0000009251437223 */ /* 0x000fe20000000043 */
[----:B------:R-:W-:Y:S02]  /*6ad0*/  F2FP.SATFINITE.E5M2.F32.PACK_AB_MERGE_C R214, R41, R40, R214 ;  /* 0x0000002829d6723e */ /* 0x000fe400048060d6 */
[----:B------:R-:W-:Y:S02]  /*6ae0*/  F2FP.SATFINITE.E5M2.F32.PACK_AB_MERGE_C R215, R45, R44, R215 ;  /* 0x0000002c2dd7723e */ /* 0x000fe400048060d7 */
[----:B------:R-:W-:Y:S02]  /*6af0*/  F2FP.SATFINITE.E5M2.F32.PACK_AB_MERGE_C R216, R55, R50, RZ ;  /* 0x0000003237d8723e */ /* 0x000fe400048060ff */
[----:B------:R-:W-:Y:S01]  /*6b00*/  F2FP.SATFINITE.E5M2.F32.PACK_AB_MERGE_C R217, R59, R54, RZ ;  /* 0x000000363bd9723e */ /* 0x000fe200048060ff */
[----:B------:R1:W-:Y:S01]  /*6b10*/  STS.128 [R195+0x8020], R212 ;  /* 0x008020d4c3007388 */ /* 0x0003e20000000c00 */
[----:B------:R-:W-:Y:S02]  /*6b20*/  F2FP.SATFINITE.E5M2.F32.PACK_AB_MERGE_C R218, R63, R58, RZ ;  /* 0x0000003a3fda723e */ /* 0x000fe400048060ff */
[----:B------:R-:W-:Y:S02]  /*6b30*/  F2FP.SATFINITE.E5M2.F32.PACK_AB_MERGE_C R219, R67, R62, RZ ;  /* 0x0000003e43db723e */ /* 0x000fe400048060ff */
[----:B------:R-:W-:Y:S02]  /*6b40*/  F2FP.SATFINITE.E5M2.F32.PACK_AB_MERGE_C R216, R49, R48, R216 ;  /* 0x0000003031d8723e */ /* 0x000fe400048060d8 */
[----:B------:R-:W-:Y:S02]  /*6b50*/  F2FP.SATFINITE.E5M2.F32.PACK_AB_MERGE_C R217, R53, R52, R217 ;  /* 0x0000003435d9723e */ /* 0x000fe400048060d9 */
[----:B------:R-:W-:Y:S02]  /*6b60*/  F2FP.SATFINITE.E5M2.F32.PACK_AB_MERGE_C R218, R57, R56, R218 ;  /* 0x0000003839da723e */ /* 0x000fe400048060da */
[----:B------:R-:W-:Y:S02]  /*6b70*/  F2FP.SATFINITE.E5M2.F32.PACK_AB_MERGE_C R219, R61, R60, R219 ;  /* 0x0000003c3ddb723e */ /* 0x000fe400048060db */
[----:B------:R-:W-:Y:S02]  /*6b80*/  LEA R204, R181, UR49, 0x3 ;  /* 0x00000031b5cc7c11 */ /* 0x000fe4000f8e18ff */
[----:B------:R-:W-:Y:S01]  /*6b90*/  @P6 SHF.L.U32 R221, R180, 0x1f, RZ ;  /* 0x0000001fb4dd6819 */ /* 0x000fe200000006ff */
[----:B------:R1:W-:Y:S01]  /*6ba0*/  STS.128 [R194+0x8010], R216 ;  /* 0x008010d8c2007388 */ /* 0x0003e20000000c00 */
[----:B------:R-:W-:Y:S01]  /*6bb0*/  @!PT LDS RZ, [RZ] ;  /* 0x00000000fffff984 */ /* 0x000fe20000000800 */
[----:B------:R-:W-:Y:S01]  /*6bc0*/  @!PT LDS RZ, [RZ] ;  /* 0x00000000fffff984 */ /* 0x000fe20000000800 */
[----:B------:R-:W-:Y:S01]  /*6bd0*/  @!PT LDS RZ, [RZ] ;  /* 0x00000000fffff984 */ /* 0x000fe20000000800 */
[----:B------:R-:W-:Y:S01]  /*6be0*/  @!PT LDS RZ, [RZ] ;  /* 0x00000000fffff984 */ /* 0x000fe20000000800 */
[----:B------:R2:W-:Y:S07]  /*6bf0*/  MEMBAR.ALL.CTA ;  /* 0x0000000000007992 */ /* 0x0005ee0000008000 */
[----:B--2---:R-:W2:Y:S02]  /*6c00*/  FENCE.VIEW.ASYNC.S ;  /* 0x00000000000073c6 */ /* 0x004ea40000000000 */
[----:B--2---:R-:W-:Y:S06]  /*6c10*/  BAR.SYNC.DEFER_BLOCKING 0x1, 0x80 ;  /* 0x0042000000007b1d */ /* 0x004fec0000010000 */
[----:B------:R-:W-:Y:S05]  /*6c20*/  @P0 BRA `(.L_x_97) ;  /* 0x0000000000280947 */ /* 0x000fea0003800000 */
[----:B------:R-:W-:Y:S02]  /*6c30*/  UIADD3 UR4, UPT, UPT, UR49, 0x8200, URZ ;  /* 0x0000820031047890 */ /* 0x000fe4000fffe0ff */
[----:B------:R-:W-:Y:S01]  /*6c40*/  UIADD3 UR6, UP0, UPT, UR52, 0x680, URZ ;  /* 0x0000068034067890 */ /* 0x000fe2000ff1e0ff */
[----:B------:R-:W-:Y:S03]  /*6c50*/  UMOV UR43, UR36 ;  /* 0x00000024002b7c82 */ /* 0x000fe60008000000 */
[----:B------:R-:W-:Y:S01]  /*6c60*/  MOV R188, UR4 ;  /* 0x0000000400bc7c02 */ /* 0x000fe20008000f00 */
[----:B------:R-:W-:Y:S03]  /*6c70*/  UIADD3.X UR7, UPT, UPT, URZ, UR53, URZ, UP0, !UPT ;  /* 0x00000035ff077290 */ /* 0x000fe600087fe4ff */
[----:B------:R-:W-:Y:S11]  /*6c80*/  R2UR UR40, R188 ;  /* 0x00000000bc2872ca */ /* 0x000ff600000e0000 */
[----:B------:R-:W-:Y:S02]  /*6c90*/  @!UPT UIADD3 URZ, UPT, UPT, URZ, URZ, URZ ;  /* 0x000000fffffff290 */ /* 0x000fe4000fffe0ff */
[----:B------:R2:W-:Y:S01]  /*6ca0*/  UTMASTG.3D [UR40], [UR6] ;  /* 0x00000028060073b5 */ /* 0x0005e20008010000 */
[----:B------:R0:W-:Y:S01]  /*6cb0*/  UTMACMDFLUSH ;  /* 0x00000000000079b7 */ /* 0x0001e20000000000 */
[----:B--2---:R-:W-:Y:S04]  /*6cc0*/  DEPBAR.LE SB0, 0x1 ;  /* 0x000080400000791a */ /* 0x004fe80000000000 */
.L_x_97:
[----:B------:R-:W-:Y:S05]  /*6cd0*/  BSYNC.RECONVERGENT B0 ;  /* 0x0000000000007941 */ /* 0x000fea0003800200 */
.L_x_96:
[----:B------:R-:W-:Y:S06]  /*6ce0*/  BAR.SYNC.DEFER_BLOCKING 0x1, 0x80 ;  /* 0x0042000000007b1d */ /* 0x000fec0000010000 */
[----:B------:R-:W2:Y:S01]  /*6cf0*/  @P6 SYNCS.PHASECHK.TRANS64.TRYWAIT P0, [R204+URZ+0x30], R221 ;  /* 0x000030ddcc0065a7 */ /* 0x000ea200080011ff */
[----:B------:R-:W-:Y:S01]  /*6d00*/  BSSY B1, `(.L_x_98) ;  /* 0x0000023000017945 */ /* 0x000fe20003800000 */
[----:B--2---:R-:W-:Y:S03]  /*6d10*/  @P6 SEL R196, RZ, 0x1, !P0 ;  /* 0x00000001ffc46807 */ /* 0x004fe60004000000 */
[----:B------:R-:W-:Y:S05]  /*6d20*/  @!P6 BRA `(.L_x_99) ;  /* 0x000000000080e947 */ /* 0x000fea0003800000 */
[----:B------:R-:W-:Y:S01]  /*6d30*/  ISETP.NE.AND P1, PT, R197, RZ, PT ;  /* 0x000000ffc500720c */ /* 0x000fe20003f25270 */
[----:B------:R-:W-:Y:S01]  /*6d40*/  BSSY B0, `(.L_x_100) ;  /* 0x000000a000007945 */ /* 0x000fe20003800000 */
[----:B------:R-:W-:Y:S11]  /*6d50*/  ISETP.NE.AND P0, PT, R196, RZ, PT ;  /* 0x000000ffc400720c */ /* 0x000ff60003f05270 */
[----:B------:R-:W-:Y:S04]  /*6d60*/  @P1 IMAD R0, R181, 0x2000, R186 ;  /* 0x00002000b5001824 */ /* 0x000fe800078e02ba */
[C---:B------:R-:W-:Y:S01]  /*6d70*/  @P1 IMAD.IADD R6, R0.reuse, 0x1, R199 ;  /* 0x0000000100061824 */ /* 0x040fe200078e02c7 */
[----:B------:R-:W-:Y:S03]  /*6d80*/  @P1 IADD3 R4, PT, PT, R0, R207, RZ ;  /* 0x000000cf00041210 */ /* 0x000fe60007ffe0ff */
[----:B------:R-:W-:Y:S01]  /*6d90*/  @P1 IMAD.IADD R2, R205, 0x1, R6 ;  /* 0x00000001cd021824 */ /* 0x000fe200078e0206 */
[----:B------:R-:W-:Y:S06]  /*6da0*/  @P0 BRA `(.L_x_101) ;  /* 0x00000000000c0947 */ /* 0x000fec0003800000 */
[----:B------:R-:W-:Y:S04]  /*6db0*/  SHF.L.U32 R3, R180, 0x1f, RZ ;  /* 0x0000001fb4037819 */ /* 0x000fe800000006ff */
[----:B------:R-:W2:Y:S02]  /*6dc0*/  SYNCS.PHASECHK.TRANS64.TRYWAIT P0, [R204+URZ+0x30], R3 ;  /* 0x00003003cc0075a7 */ /* 0x000ea400080011ff */
[----:B--2---:R-:W-:Y:S05]  /*6dd0*/  @!P0 BRA `(.L_x_102) ;  /* 0x0000004800b48947 */ /* 0x004fea0003800000 */
.L_x_101:
[----:B------:R-:W-:Y:S05]  /*6de0*/  BSYNC B0 ;  /* 0x0000000000007941 */ /* 0x000fea0003800000 */
.L_x_100:
[----:B------:R-:W-:Y:S01]  /*6df0*/  ISETP.NE.AND P0, PT, R197, RZ, PT ;  /* 0x000000ffc500720c */ /* 0x000fe20003f05270 */
[----:B--2---:R-:W-:Y:S02]  /*6e00*/  VIADD R204, R204, 0x50 ;  /* 0x00000050cccc7836 */ /* 0x004fe40000000000 */
[----:B------:R-:W-:Y:S02]  /*6e10*/  IMAD.U32 R3, RZ, RZ, UR37 ;  /* 0x00000025ff037e24 */ /* 0x000fe4000f8e00ff */
[----:B------:R-:W-:Y:S03]  /*6e20*/  VIADD R181, R181, 0x1 ;  /* 0x00000001b5b57836 */ /* 0x000fe60000000000 */
[----:B------:R-:W-:Y:S05]  /*6e30*/  PRMT R3, R3, 0x654, R204 ;  /* 0x0000065403037816 */ /* 0x000fea00000000cc */
[----:B------:R2:W3:Y:S04]  /*6e40*/  @P0 LDS.128 R148, [R0] ;  /* 0x0000000000940984 */ /* 0x0004e80000000c00 */
[----:B------:R2:W4:Y:S04]  /*6e50*/  @P0 LDS.128 R156, [R4+0x20] ;  /* 0x00002000049c0984 */ /* 0x0005280000000c00 */
        /* <DEDUP_REMOVED lines=9> */
[----:B------:R-:W-:Y:S01]  /*6ef0*/  SEL R181, R181, RZ, P0 ;  /* 0x000000ffb5b57207 */ /* 0x000fe20000000000 */
[----:B-----5:R5:W-:Y:S02]  /*6f00*/  SYNCS.ARRIVE.TRANS64.RED.A1T0 RZ, [R3+URZ], RZ ;  /* 0x000000ff03ff79a7 */ /* 0x020be400081004ff */
[----:B-----5:R-:W-:Y:S04]  /*6f10*/  SEL R3, RZ, 0x1, P0 ;  /* 0x00000001ff037807 */ /* 0x020fe80000000000 */
[----:B--234-:R-:W-:Y:S02]  /*6f20*/  LOP3.LUT R180, R180, R3, RZ, 0x3c, !PT ;  /* 0x00000003b4b47212 */ /* 0x01cfe400078e3cff */
.L_x_99:
[----:B------:R-:W-:Y:S05]  /*6f30*/  BSYNC B1 ;  /* 0x0000000000017941 */ /* 0x000fea0003800000 */
.L_x_98:
[----:B------:R-:W-:Y:S01]  /*6f40*/  VIADD R0, R80, 0x40 ;  /* 0x0000004050007836 */ /* 0x000fe20000000000 */
[----:B------:R-:W-:Y:S04]  /*6f50*/  BSSY.RECONVERGENT B6, `(.L_x_103) ;  /* 0x0000015000067945 */ /* 0x000fe80003800200 */
[----:B------:R-:W-:Y:S04]  /*6f60*/  SHF.R.U32.HI R0, RZ, 0x15, R0 ;  /* 0x00000015ff007819 */ /* 0x000fe80000011600 */
[----:B------:R-:W-:Y:S11]  /*6f70*/  LOP3.LUT P0, RZ, R0, 0x3, R173, 0x48, !PT ;  /* 0x0000000300ff7812 */ /* 0x000ff600078048ad */
[----:B------:R-:W-:Y:S02]  /*6f80*/  @!UPT UIADD3 URZ, UPT, UPT, URZ, URZ, URZ ;  /* 0x000000fffffff290 */ /* 0x000fe4000fffe0ff */
[----:B------:R-:W-:Y:S05]  /*6f90*/  @!P0 BRA `(.L_x_104) ;  /* 0x0000000000408947 */ /* 0x000fea0003800000 */
[----:B------:R-:W2:Y:S01]  /*6fa0*/  LDCU.64 UR8, c[0x4][0x78] ;  /* 0x01000f00ff0877ac */ /* 0x000ea20008000a00 */
[----:B------:R-:W-:Y:S01]  /*6fb0*/  MOV R3, 0x0 ;  /* 0x0000000000037802 */ /* 0x000fe20000000f00 */
[----:B------:R-:W-:Y:S02]  /*6fc0*/  HFMA2 R12, -RZ, RZ, 0, 5.9604644775390625e-08 ;  /* 0x00000001ff0c7431 */ /* 0x000fe400000001ff */
[----:B------:R-:W-:Y:S02]  /*6fd0*/  IMAD.MOV.U32 R8, RZ, RZ, 0x192 ;  /* 0x00000192ff087424 */ /* 0x000fe400078e00ff */
[----:B------:R-:W-:Y:S01]  /*6fe0*/  IMAD.MOV.U32 R13, RZ, RZ, RZ ;  /* 0x000000ffff0d7224 */ /* 0x000fe200078e00ff */
[----:B------:R-:W3:Y:S01]  /*6ff0*/  LDCU.64 UR6, c[0x4][0x80] ;  /* 0x01001000ff0677ac */ /* 0x000ee20008000a00 */
[----:B------:R-:W4:Y:S01]  /*7000*/  LDC.64 R2, c[0x4][R3] ;  /* 0x0100000003027b82 */ /* 0x000f220000000a00 */
[----:B------:R-:W5:Y:S01]  /*7010*/  LDCU.64 UR4, c[0x4][0x18] ;  /* 0x01000300ff0477ac */ /* 0x000f620008000a00 */
[----:B--2---:R-:W-:Y:S01]  /*7020*/  MOV R5, UR9 ;  /* 0x0000000900057c02 */ /* 0x004fe20008000f00 */
[----:B------:R-:W-:Y:S01]  /*7030*/  IMAD.U32 R4, RZ, RZ, UR8 ;  /* 0x00000008ff047e24 */ /* 0x000fe2000f8e00ff */
[----:B---3--:R-:W-:Y:S01]  /*7040*/  MOV R7, UR7 ;  /* 0x0000000700077c02 */ /* 0x008fe20008000f00 */
[----:B------:R-:W-:Y:S01]  /*7050*/  IMAD.U32 R6, RZ, RZ, UR6 ;  /* 0x00000006ff067e24 */ /* 0x000fe2000f8e00ff */
[----:B-----5:R-:W-:Y:S01]  /*7060*/  MOV R11, UR5 ;  /* 0x00000005000b7c02 */ /* 0x020fe20008000f00 */
[----:B------:R-:W-:Y:S02]  /*7070*/  IMAD.U32 R10, RZ, RZ, UR4 ;  /* 0x00000004ff0a7e24 */ /* 0x000fe4000f8e00ff */
[----:B------:R-:W-:Y:S07]  /*7080*/  LEPC R20, `(.L_x_104) ;  /* 0x000000001014794e */ /* 0x000fee0000000000 */
[----:B-1--4-:R-:W-:Y:S05]  /*7090*/  CALL.ABS.NOINC R2 ;  /* 0x0000000002007343 */ /* 0x012fea0003c00000 */
.L_x_104:
[----:B------:R-:W-:Y:S05]  /*70a0*/  BSYNC.RECONVERGENT B6 ;  /* 0x0000000000067941 */ /* 0x000fea0003800200 */
.L_x_103:
[----:B------:R-:W-:Y:S01]  /*70b0*/  F2FP.F16.E5M2.UNPACK_B R4, R149 ;  /* 0x00000095ff04723e */ /* 0x000fe200020004ff */
[----:B------:R-:W-:Y:S05]  /*70c0*/  WARPSYNC.ALL ;  /* 0x0000000000007948 */ /* 0x000fea0003800000 */
[----:B------:R-:W-:Y:S01]  /*70d0*/  R2UR UR4, R80 ;  /* 0x00000000500472ca */ /* 0x000fe200000e0000 */
[--C-:B------:R-:W-:Y:S01]  /*70e0*/  HADD2.F32 R88, -RZ, R4.reuse.H0_H0 ;  /* 0x20000004ff587230 */ /* 0x100fe20000004100 */
[-C--:B------:R-:W-:Y:S01]  /*70f0*/  F2FP.F16.E5M2.UNPACK_B R0, R148.reuse ;  /* 0x00000094ff00723e */ /* 0x080fe200020004ff */
[----:B------:R-:W-:Y:S01]  /*7100*/  HADD2.F32 R83, -RZ, R4.H1_H1 ;  /* 0x30000004ff537230 */ /* 0x000fe20000004100 */
[----:B------:R-:W-:Y:S01]  /*7110*/  F2FP.F16.E5M2.UNPACK_B R4, R151 ;  /* 0x00000097ff04723e */ /* 0x000fe200020004ff */
[----:B------:R-:W-:Y:S01]  /*7120*/  BSSY.RECONVERGENT B0, `(.L_x_105) ;  /* 0x0000116000007945 */ /* 0x000fe20003800200 */
[----:B------:R-:W-:Y:S01]  /*7130*/  F2FP.F16.E5M2.UNPACK_B R3, R148.H1 ;  /* 0x00000094ff03723e */ /* 0x000fe200030004ff */
[--C-:B------:R-:W-:Y:S01]  /*7140*/  HADD2.F32 R2, -RZ, R0.reuse.H0_H0 ;  /* 0x20000000ff027230 */ /* 0x100fe20000004100 */
[----:B-1----:R-:W-:Y:S01]  /*7150*/  F2FP.F16.E5M2.UNPACK_B R135, R162 ;  /* 0x000000a2ff87723e */ /* 0x002fe200020004ff */
[----:B------:R-:W-:Y:S01]  /*7160*/  HADD2.F32 R82, -RZ, R0.H1_H1 ;  /* 0x30000000ff527230 */ /* 0x000fe20000004100 */
[----:B------:R-:W-:Y:S01]  /*7170*/  F2FP.F16.E5M2.UNPACK_B R0, R149.H1 ;  /* 0x00000095ff00723e */ /* 0x000fe200030004ff */
[--C-:B------:R-:W-:Y:S01]  /*7180*/  HADD2.F32 R84, -RZ, R3.reuse.H0_H0 ;  /* 0x20000003ff547230 */ /* 0x100fe20000004100 */
[----:B------:R-:W-:Y:S01]  /*7190*/  F2FP.F16.E5M2.UNPACK_B R125, R159.H1 ;  /* 0x0000009fff7d723e */ /* 0x000fe200030004ff */
[----:B------:R-:W-:Y:S01]  /*71a0*/  HADD2.F32 R86, -RZ, R3.H1_H1 ;  /* 0x30000003ff567230 */ /* 0x000fe20000004100 */
[-C--:B------:R-:W-:Y:S01]  /*71b0*/  F2FP.F16.E5M2.UNPACK_B R3, R150.reuse ;  /* 0x00000096ff03723e */ /* 0x080fe200020004ff */
[--C-:B------:R-:W-:Y:S01]  /*71c0*/  HADD2.F32 R90, -RZ, R0.reuse.H0_H0 ;  /* 0x20000000ff5a7230 */ /* 0x100fe20000004100 */
[----:B------:R-:W-:Y:S01]  /*71d0*/  ISETP.NE.AND P0, PT, R189, RZ, PT ;  /* 0x000000ffbd00720c */ /* 0x000fe20003f05270 */
[----:B------:R-:W-:Y:S01]  /*71e0*/  HADD2.F32 R85, -RZ, R0.H1_H1 ;  /* 0x30000000ff557230 */ /* 0x000fe20000004100 */
[----:B------:R-:W-:Y:S01]  /*71f0*/  F2FP.F16.E5M2.UNPACK_B R0, R150.H1 ;  /* 0x00000096ff00723e */ /* 0x000fe200030004ff */
[--C-:B------:R-:W-:Y:S01]  /*7200*/  HADD2.F32 R92, -RZ, R3.reuse.H0_H0 ;  /* 0x20000003ff5c7230 */ /* 0x100fe20000004100 */
[----:B------:R-:W-:Y:S01]  /*7210*/  ISETP.NE.AND P6, PT, R198, RZ, PT ;  /* 0x000000ffc600720c */ /* 0x000fe20003fc5270 */
[----:B------:R-:W-:Y:S01]  /*7220*/  HADD2.F32 R87, -RZ, R3.H1_H1 ;  /* 0x30000003ff577230 */ /* 0x000fe20000004100 */
[----:B------:R-:W-:Y:S01]  /*7230*/  F2FP.F16.E5M2.UNPACK_B R3, R151.H1 ;  /* 0x00000097ff03723e */ /* 0x000fe200030004ff */
[--C-:B------:R-:W-:Y:S02]  /*7240*/  HADD2.F32 R94, -RZ, R0.reuse.H0_H0 ;  /* 0x20000000ff5e7230 */ /* 0x100fe40000004100 */
[----:B------:R-:W-:Y:S01]  /*7250*/  HADD2.F32 R89, -RZ, R0.H1_H1 ;  /* 0x30000000ff597230 */ /* 0x000fe20000004100 */
[-C--:B------:R-:W-:Y:S01]  /*7260*/  F2FP.F16.E5M2.UNPACK_B R0, R152.reuse ;  /* 0x00000098ff00723e */ /* 0x080fe200020004ff */
[--C-:B------:R-:W-:Y:S02]  /*7270*/  HADD2.F32 R96, -RZ, R4.reuse.H0_H0 ;  /* 0x20000004ff607230 */ /* 0x100fe40000004100 */
[----:B------:R-:W-:Y:S01]  /*7280*/  HADD2.F32 R91, -RZ, R4.H1_H1 ;  /* 0x30000004ff5b7230 */ /* 0x000fe20000004100 */
[-C--:B------:R-:W-:Y:S01]  /*7290*/  F2FP.F16.E5M2.UNPACK_B R4, R153.reuse ;  /* 0x00000099ff04723e */ /* 0x080fe200020004ff */
[--C-:B------:R-:W-:Y:S02]  /*72a0*/  HADD2.F32 R100, -RZ, R0.reuse.H0_H0 ;  /* 0x20000000ff647230 */ /* 0x100fe40000004100 */
[----:B------:R-:W-:Y:S01]  /*72b0*/  HADD2.F32 R95, -RZ, R0.H1_H1 ;  /* 0x30000000ff5f7230 */ /* 0x000fe20000004100 */
[----:B------:R-:W-:Y:S01]  /*72c0*/  F2FP.F16.E5M2.UNPACK_B R0, R153.H1 ;  /* 0x00000099ff00723e */ /* 0x000fe200030004ff */
[--C-:B------:R-:W-:Y:S02]  /*72d0*/  HADD2.F32 R98, -RZ, R3.reuse.H0_H0 ;  /* 0x20000003ff627230 */ /* 0x100fe40000004100 */
[----:B------:R-:W-:Y:S01]  /*72e0*/  HADD2.F32 R93, -RZ, R3.H1_H1 ;  /* 0x30000003ff5d7230 */ /* 0x000fe20000004100 */
[----:B------:R-:W-:Y:S01]  /*72f0*/  F2FP.F16.E5M2.UNPACK_B R3, R152.H1 ;  /* 0x00000098ff03723e */ /* 0x000fe200030004ff */
[--C-:B------:R-:W-:Y:S02]  /*7300*/  HADD2.F32 R106, -RZ, R0.reuse.H0_H0 ;  /* 0x20000000ff6a7230 */ /* 0x100fe40000004100 */
[----:B------:R-:W-:Y:S01]  /*7310*/  HADD2.F32 R101, -RZ, R0.H1_H1 ;  /* 0x30000000ff657230 */ /* 0x000fe20000004100 */
[-C--:B------:R-:W-:Y:S01]  /*7320*/  F2FP.F16.E5M2.UNPACK_B R0, R154.reuse.H1 ;  /* 0x0000009aff00723e */ /* 0x080fe200030004ff */
[--C-:B------:R-:W-:Y:S02]  /*7330*/  HADD2.F32 R104, -RZ, R4.reuse.H0_H0 ;  /* 0x20000004ff687230 */ /* 0x100fe40000004100 */
[----:B------:R-:W-:Y:S01]  /*7340*/  HADD2.F32 R99, -RZ, R4.H1_H1 ;  /* 0x30000004ff637230 */ /* 0x000fe20000004100 */
[----:B------:R-:W-:Y:S01]  /*7350*/  F2FP.F16.E5M2.UNPACK_B R4, R155 ;  /* 0x0000009bff04723e */ /* 0x000fe200020004ff */
[--C-:B------:R-:W-:Y:S02]  /*7360*/  HADD2.F32 R102, -RZ, R3.reuse.H0_H0 ;  /* 0x20000003ff667230 */ /* 0x100fe40000004100 */
[----:B------:R-:W-:Y:S01]  /*7370*/  HADD2.F32 R97, -RZ, R3.H1_H1 ;  /* 0x30000003ff617230 */ /* 0x000fe20000004100 */
[----:B------:R-:W-:Y:S01]  /*7380*/  F2FP.F16.E5M2.UNPACK_B R3, R154 ;  /* 0x0000009aff03723e */ /* 0x000fe200020004ff */
[--C-:B------:R-:W-:Y:S02]  /*7390*/  HADD2.F32 R110, -RZ, R0.reuse.H0_H0 ;  /* 0x20000000ff6e7230 */ /* 0x100fe40000004100 */
[----:B------:R-:W-:Y:S01]  /*73a0*/  HADD2.F32 R105, -RZ, R0.H1_H1 ;  /* 0x30000000ff697230 */ /* 0x000fe20000004100 */
[-C--:B------:R-:W-:Y:S01]  /*73b0*/  F2FP.F16.E5M2.UNPACK_B R0, R156.reuse ;  /* 0x0000009cff00723e */ /* 0x080fe200020004ff */
[--C-:B------:R-:W-:Y:S02]  /*73c0*/  HADD2.F32 R112, -RZ, R4.reuse.H0_H0 ;  /* 0x20000004ff707230 */ /* 0x100fe40000004100 */
[----:B------:R-:W-:Y:S01]  /*73d0*/  HADD2.F32 R107, -RZ, R4.H1_H1 ;  /* 0x30000004ff6b7230 */ /* 0x000fe20000004100 */
[----:B------:R-:W-:Y:S01]  /*73e0*/  F2FP.F16.E5M2.UNPACK_B R4, R157 ;  /* 0x0000009dff04723e */ /* 0x000fe200020004ff */
[--C-:B------:R-:W-:Y:S02]  /*73f0*/  HADD2.F32 R108, -RZ, R3.reuse.H0_H0 ;  /* 0x20000003ff6c7230 */ /* 0x100fe40000004100 */
[----:B------:R-:W-:Y:S01]  /*7400*/  HADD2.F32 R103, -RZ, R3.H1_H1 ;  /* 0x30000003ff677230 */ /* 0x000fe20000004100 */
[----:B------:R-:W-:Y:S01]  /*7410*/  F2FP.F16.E5M2.UNPACK_B R3, R155.H1 ;  /* 0x0000009bff03723e */ /* 0x000fe200030004ff */
[--C-:B------:R-:W-:Y:S02]  /*7420*/  HADD2.F32 R116, -RZ, R0.reuse.H0_H0 ;  /* 0x20000000ff747230 */ /* 0x100fe40000004100 */
[----:B------:R-:W-:Y:S01]  /*7430*/  HADD2.F32 R111, -RZ, R0.H1_H1 ;  /* 0x30000000ff6f7230 */ /* 0x000fe20000004100 */
[----:B------:R-:W-:Y:S01]  /*7440*/  F2FP.F16.E5M2.UNPACK_B R0, R156.H1 ;  /* 0x0000009cff00723e */ /* 0x000fe200030004ff */
[--C-:B------:R-:W-:Y:S02]  /*7450*/  HADD2.F32 R120, -RZ, R4.reuse.H0_H0 ;  /* 0x20000004ff787230 */ /* 0x100fe40000004100 */
[----:B------:R-:W-:Y:S02]  /*7460*/  HADD2.F32 R115, -RZ, R4.H1_H1 ;  /* 0x30000004ff737230 */ /* 0x000fe40000004100 */
[--C-:B------:R-:W-:Y:S01]  /*7470*/  HADD2.F32 R114, -RZ, R3.reuse.H0_H0 ;  /* 0x20000003ff727230 */ /* 0x100fe20000004100 */
[----:B------:R-:W1:Y:S01]  /*7480*/  LDTM.x64 R4, tmem[UR4+0x40] ;  /* 0x00004004000479ee */ /* 0x000e620008340000 */
[----:B------:R-:W-:Y:S01]  /*7490*/  HADD2.F32 R109, -RZ, R3.H1_H1 ;  /* 0x30000003ff6d7230 */ /* 0x000fe20000004100 */
[----:B------:R-:W-:Y:S01]  /*74a0*/  F2FP.F16.E5M2.UNPACK_B R3, R157.H1 ;  /* 0x0000009dff03723e */ /* 0x000fe200030004ff */
        /* <DEDUP_REMOVED lines=14> */
[----:B------:R-:W-:Y:S01]  /*7590*/  F2FP.F16.E5M2.UNPACK_B R0, R160.H1 ;  /* 0x000000a0ff00723e */ /* 0x000fe200030004ff */
[--C-:B------:R-:W-:Y:S02]  /*75a0*/  HADD2.F32 R132, -RZ, R3.reuse.H0_H0 ;  /* 0x20000003ff847230 */ /* 0x100fe40000004100 */
[C---:B-1----:R-:W-:Y:S01]  /*75b0*/  FMUL R7, R78.reuse, R7 ;  /* 0x000000074e077220 */ /* 0x042fe20000400000 */
        /* <DEDUP_REMOVED lines=10> */
[C---:B------:R-:W-:Y:S01]  /*7660*/  FMUL R0, R78.reuse, R4 ;  /* 0x000000044e007220 */ /* 0x040fe20000400000 */
[--C-:B------:R-:W-:Y:S01]  /*7670*/  HADD2.F32 R140, -RZ, R135.reuse.H0_H0 ;  /* 0x20000087ff8c7230 */ /* 0x100fe20000004100 */
[----:B------:R-:W-:Y:S01]  /*7680*/  F2FP.F16.E5M2.UNPACK_B R4, R163 ;  /* 0x000000a3ff04723e */ /* 0x000fe200020004ff */
[----:B------:R-:W-:Y:S02]  /*7690*/  HADD2.F32 R135, -RZ, R135.H1_H1 ;  /* 0x30000087ff877230 */ /* 0x000fe40000004100 */
[C---:B------:R-:W-:Y:S01]  /*76a0*/  FFMA R0, R81.reuse, R2, R0 ;  /* 0x0000000251007223 */ /* 0x040fe20000000000 */
[C---:B------:R-:W-:Y:S01]  /*76b0*/  FMUL R2, R78.reuse, R5 ;  /* 0x000000054e027220 */ /* 0x040fe20000400000 */
[--C-:B------:R-:W-:Y:S01]  /*76c0*/  HADD2.F32 R142, -RZ, R3.reuse.H0_H0 ;  /* 0x20000003ff8e7230 */ /* 0x100fe20000004100 */
[----:B------:R-:W-:Y:S01]  /*76d0*/  F2FP.F16.E5M2.UNPACK_B R5, R163.H1 ;  /* 0x000000a3ff05723e */ /* 0x000fe200030004ff */
[----:B------:R-:W-:Y:S02]  /*76e0*/  HADD2.F32 R137, -RZ, R3.H1_H1 ;  /* 0x30000003ff897230 */ /* 0x000fe40000004100 */
[C---:B------:R-:W-:Y:S01]  /*76f0*/  FFMA R2, R81.reuse, R82, R2 ;  /* 0x0000005251027223 */ /* 0x040fe20000000002 */
[--C-:B------:R-:W-:Y:S02]  /*7700*/  HADD2.F32 R82, -RZ, R4.reuse.H0_H0 ;  /* 0x20000004ff527230 */ /* 0x100fe40000004100 */
[C---:B------:R-:W-:Y:S01]  /*7710*/  FMUL R3, R78.reuse, R6 ;  /* 0x000000064e037220 */ /* 0x040fe20000400000 */
[----:B------:R-:W-:Y:S02]  /*7720*/  HADD2.F32 R139, -RZ, R4.H1_H1 ;  /* 0x30000004ff8b7230 */ /* 0x000fe40000004100 */
[C---:B------:R-:W-:Y:S01]  /*7730*/  FMUL R4, R78.reuse, R9 ;  /* 0x000000094e047220 */ /* 0x040fe20000400000 */
[--C-:B------:R-:W-:Y:S02]  /*7740*/  HADD2.F32 R141, -RZ, R5.reuse.H1_H1 ;  /* 0x30000005ff8d7230 */ /* 0x100fe40000004100 */
[C---:B------:R-:W-:Y:S01]  /*7750*/  FFMA R3, R81.reuse, R84, R3 ;  /* 0x0000005451037223 */ /* 0x040fe20000000003 */
[----:B------:R-:W-:Y:S01]  /*7760*/  FFMA R7, R81, R86, R7 ;  /* 0x0000005651077223 */ /* 0x000fe20000000007 */
[----:B------:R-:W-:Y:S02]  /*7770*/  HADD2.F32 R84, -RZ, R5.H0_H0 ;  /* 0x20000005ff547230 */ /* 0x000fe40000004100 */
[C---:B------:R-:W-:Y:S01]  /*7780*/  FMUL R5, R78.reuse, R10 ;  /* 0x0000000a4e057220 */ /* 0x040fe20000400000 */
[C---:B------:R-:W-:Y:S01]  /*7790*/  FMUL R6, R78.reuse, R11 ;  /* 0x0000000b4e067220 */ /* 0x040fe20000400000 */
[C---:B------:R-:W-:Y:S01]  /*77a0*/  FMUL R11, R78.reuse, R16 ;  /* 0x000000104e0b7220 */ /* 0x040fe20000400000 */
[----:B------:R-:W-:Y:S01]  /*77b0*/  F2FP.SATFINITE.E5M2.F32.PACK_AB_MERGE_C R143, R7, R3, RZ ;  /* 0x00000003078f723e */ /* 0x000fe200048060ff */
[C---:B------:R-:W-:Y:S01]  /*77c0*/  FMUL R3, R78.reuse, R8 ;  /* 0x000000084e037220 */ /* 0x040fe20000400000 */
[C---:B------:R-:W-:Y:S01]  /*77d0*/  FMUL R7, R78.reuse, R12 ;  /* 0x0000000c4e077220 */ /* 0x040fe20000400000 */
[C---:B------:R-:W-:Y:S01]  /*77e0*/  FMUL R8, R78.reuse, R13 ;  /* 0x0000000d4e087220 */ /* 0x040fe20000400000 */
[C---:B------:R-:W-:Y:S01]  /*77f0*/  FMUL R12, R78.reuse, R17 ;  /* 0x000000114e0c7220 */ /* 0x040fe20000400000 */
[C---:B------:R-:W-:Y:S01]  /*7800*/  FFMA R3, R81.reuse, R88, R3 ;  /* 0x0000005851037223 */ /* 0x040fe20000000003 */
[C---:B------:R-:W-:Y:S01]  /*7810*/  FFMA R4, R81.reuse, R83, R4 ;  /* 0x0000005351047223 */ /* 0x040fe20000000004 */
[C---:B------:R-:W-:Y:S01]  /*7820*/  FFMA R5, R81.reuse, R90, R5 ;  /* 0x0000005a51057223 */ /* 0x040fe20000000005 */
[C---:B------:R-:W-:Y:S01]  /*7830*/  FFMA R6, R81.reuse, R85, R6 ;  /* 0x0000005551067223 */ /* 0x040fe20000000006 */
[C---:B------:R-:W-:Y:S01]  /*7840*/  FFMA R7, R81.reuse, R92, R7 ;  /* 0x0000005c51077223 */ /* 0x040fe20000000007 */
[C---:B------:R-:W-:Y:S01]  /*7850*/  FFMA R8, R81.reuse, R87, R8 ;  /* 0x0000005751087223 */ /* 0x040fe20000000008 */
[C---:B------:R-:W-:Y:S01]  /*7860*/  FMUL R16, R78.reuse, R21 ;  /* 0x000000154e107220 */ /* 0x040fe20000400000 */
[----:B------:R-:W-:Y:S01]  /*7870*/  FMUL R9, R78, R14 ;  /* 0x0000000e4e097220 */ /* 0x000fe20000400000 */
[----:B------:R-:W-:Y:S01]  /*7880*/  F2FP.SATFINITE.E5M2.F32.PACK_AB_MERGE_C R5, R6, R5, RZ ;  /* 0x000000050605723e */ /* 0x000fe200048060ff */
[C---:B------:R-:W-:Y:S01]  /*7890*/  FMUL R10, R78.reuse, R15 ;  /* 0x0000000f4e0a7220 */ /* 0x040fe20000400000 */
[C---:B------:R-:W-:Y:S01]  /*78a0*/  FMUL R15, R78.reuse, R20 ;  /* 0x000000144e0f7220 */ /* 0x040fe20000400000 */
[C---:B------:R-:W-:Y:S01]  /*78b0*/  FFMA R9, R81.reuse, R94, R9 ;  /* 0x0000005e51097223 */ /* 0x040fe20000000009 */
[C---:B------:R-:W-:Y:S01]  /*78c0*/  FMUL R20, R78.reuse, R25 ;  /* 0x000000194e147220 */ /* 0x040fe20000400000 */
[C---:B------:R-:W-:Y:S01]  /*78d0*/  FFMA R10, R81.reuse, R89, R10 ;  /* 0x00000059510a7223 */ /* 0x040fe2000000000a */
[C---:B------:R-:W-:Y:S01]  /*78e0*/  FFMA R11, R81.reuse, R96, R11 ;  /* 0x00000060510b7223 */ /* 0x040fe2000000000b */
[C---:B------:R-:W-:Y:S01]  /*78f0*/  FFMA R12, R81.reuse, R91, R12 ;  /* 0x0000005b510c7223 */ /* 0x040fe2000000000c */
[C---:B------:R-:W-:Y:S01]  /*7900*/  FMUL R13, R78.reuse, R18 ;  /* 0x000000124e0d7220 */ /* 0x040fe20000400000 */
[----:B------:R-:W-:Y:S01]  /*7910*/  FMUL R14, R78, R19 ;  /* 0x000000134e0e7220 */ /* 0x000fe20000400000 */
[----:B------:R-:W-:Y:S01]  /*7920*/  F2FP.SATFINITE.E5M2.F32.PACK_AB_MERGE_C R9, R10, R9, RZ ;  /* 0x000000090a09723e */ /* 0x000fe200048060ff */
[C---:B------:R-:W-:Y:S01]  /*7930*/  FMUL R19, R78.reuse, R24 ;  /* 0x000000184e137220 */ /* 0x040fe20000400000 */
        /* <DEDUP_REMOVED lines=17> */
[----:B------:R-:W-:Y:S01]  /*7a50*/  FMUL R27, R78, R32 ;  /* 0x000000204e1b7220 */ /* 0x000fe20000400000 */
[C---:B------:R-:W-:Y:S01]  /*7a60*/  FFMA R21, R81.reuse, R106, R21 ;  /* 0x0000006a51157223 */ /* 0x040fe20000000015 */
[C---:B------:R-:W-:Y:S01]  /*7a70*/  FFMA R22, R81.reuse, R101, R22 ;  /* 0x0000006551167223 */ /* 0x040fe20000000016 */
[----:B------:R-:W-:Y:S01]  /*7a80*/  F2FP.SATFINITE.E5M2.F32.PACK_AB_MERGE_C R16, R16, R15, R17 ;  /* 0x0000000f1010723e */ /* 0x000fe20004806011 */
[C---:B------:R-:W-:Y:S01]  /*7a90*/  FFMA R23, R81.reuse, R108, R23 ;  /* 0x0000006c51177223 */ /* 0x040fe20000000017 */
[C---:B------:R-:W-:Y:S01]  /*7aa0*/  FFMA R24, R81.reuse, R103, R24 ;  /* 0x0000006751187223 */ /* 0x040fe20000000018 */
[----:B------:R-:W-:Y:S01]  /*7ab0*/  FMUL R32, R78, R37 ;  /* 0x000000254e207220 */ /* 0x000fe20000400000 */
[----:B------:R-:W-:Y:S01]  /*7ac0*/  F2FP.SATFINITE.E5M2.F32.PACK_AB_MERGE_C R21, R22, R21, RZ ;  /* 0x000000151615723e */ /* 0x000fe200048060ff */
[C---:B------:R-:W-:Y:S01]  /*7ad0*/  FMUL R25, R78.reuse, R30 ;  /* 0x0000001e4e197220 */ /* 0x040fe20000400000 */
[C---:B------:R-:W-:Y:S01]  /*7ae0*/  FMUL R26, R78.reuse, R31 ;  /* 0x0000001f4e1a7220 */ /* 0x040fe20000400000 */
[----:B------:R-:W-:Y:S01]  /*7af0*/  FMUL R31, R78, R36 ;  /* 0x000000244e1f7220 */ /* 0x000fe20000400000 */
[----:B------:R-:W-:Y:S01]  /*7b00*/  F2FP.SATFINITE.E5M2.F32.PACK_AB_MERGE_C R17, R20, R19, R21 ;  /* 0x000000131411723e */ /* 0x000fe20004806015 */
        /* <DEDUP_REMOVED lines=8> */
[----:B------:R-:W-:Y:S01]  /*7b90*/  FMUL R35, R78, R40 ;  /* 0x000000284e237220 */ /* 0x000fe20000400000 */
[C---:B------:R-:W-:Y:S01]  /*7ba0*/  FFMA R29, R81.reuse, R114, R29 ;  /* 0x00000072511d7223 */ /* 0x040fe2000000001d */
[----:B------:R-:W-:Y:S01]  /*7bb0*/  F2FP.SATFINITE.E5M2.F32.PACK_AB_MERGE_C R18, R24, R23, R18 ;  /* 0x000000171812723e */ /* 0x000fe20004806012 */
        /* <DEDUP_REMOVED lines=22> */
[C---:B------:R-:W-:Y:S01]  /*7d20*/  FMUL R41, R78.reuse, R46 ;  /* 0x0000002e4e297220 */ /* 0x040fe20000400000 */
[C---:B------:R-:W-:Y:S01]  /*7d30*/  FMUL R42, R78.reuse, R47 ;  /* 0x0000002f4e2a7220 */ /* 0x040fe20000400000 */
[C---:B------:R-:W-:Y:S01]  /*7d40*/  FFMA R40, R81.reuse, R119, R40 ;  /* 0x0000007751287223 */ /* 0x040fe20000000028 */
[--C-:B------:R-:W-:Y:S02]  /*7d50*/  HADD2.F32 R130, -RZ, R125.reuse.H0_H0 ;  /* 0x2000007dff827230 */ /* 0x100fe40000004100 */
[C---:B------:R-:W-:Y:S01]  /*7d60*/  FFMA R41, R81.reuse, R126, R41 ;  /* 0x0000007e51297223 */ /* 0x040fe20000000029 */
[----:B------:R-:W-:Y:S02]  /*7d70*/  HADD2.F32 R125, -RZ, R125.H1_H1 ;  /* 0x3000007dff7d7230 */ /* 0x000fe40000004100 */
[C---:B------:R-:W-:Y:S01]  /*7d80*/  FMUL R45, R78.reuse, R50 ;  /* 0x000000324e2d7220 */ /* 0x040fe20000400000 */
[C---:B------:R-:W-:Y:S01]  /*7d90*/  FFMA R42, R81.reuse, R121, R42 ;  /* 0x00000079512a7223 */ /* 0x040fe2000000002a */
[C---:B------:R-:W-:Y:S01]  /*7da0*/  FMUL R46, R78.reuse, R51 ;  /* 0x000000334e2e7220 */ /* 0x040fe20000400000 */
[C---:B------:R-:W-:Y:S01]  /*7db0*/  FFMA R43, R81.reuse, R128, R43 ;  /* 0x00000080512b7223 */ /* 0x040fe2000000002b */
[C---:B------:R-:W-:Y:S01]  /*7dc0*/  FMUL R47, R78.reuse, R52 ;  /* 0x000000344e2f7220 */ /* 0x040fe20000400000 */
        /* <DEDUP_REMOVED lines=10> */
[C---:B------:R-:W-:Y:S01]  /*7e70*/  FFMA R45, R81.reuse, R130, R45 ;  /* 0x00000082512d7223 */ /* 0x040fe2000000002d */
[C---:B------:R-:W-:Y:S01]  /*7e80*/  FMUL R59, R78.reuse, R64 ;  /* 0x000000404e3b7220 */ /* 0x040fe20000400000 */
[C---:B------:R-:W-:Y:S01]  /*7e90*/  FMUL R60, R78.reuse, R65 ;  /* 0x000000414e3c7220 */ /* 0x040fe20000400000 */
[C---:B------:R-:W-:Y:S01]  /*7ea0*/  FMUL R61, R78.reuse, R66 ;  /* 0x000000424e3d7220 */ /* 0x040fe20000400000 */
[----:B------:R-:W-:Y:S01]  /*7eb0*/  FMUL R62, R78, R67 ;  /* 0x000000434e3e7220 */ /* 0x000fe20000400000 */
[C---:B------:R-:W-:Y:S01]  /*7ec0*/  FFMA R46, R81.reuse, R125, R46 ;  /* 0x0000007d512e7223 */ /* 0x040fe2000000002e */
[----:B------:R-:W-:Y:S01]  /*7ed0*/  F2FP.SATFINITE.E5M2.F32.PACK_AB_MERGE_C R64, R2, R0, R143 ;  /* 0x000000000240723e */ /* 0x000fe2000480608f */
[C---:B------:R-:W-:Y:S01]  /*7ee0*/  FFMA R47, R81.reuse, R132, R47 ;  /* 0x00000084512f7223 */ /* 0x040fe2000000002f */
[----:B------:R-:W-:Y:S01]  /*7ef0*/  F2FP.SATFINITE.E5M2.F32.PACK_AB_MERGE_C R65, R4, R3, R5 ;  /* 0x000000030441723e */ /* 0x000fe20004806005 */
[C---:B------:R-:W-:Y:S01]  /*7f00*/  FFMA R48, R81.reuse, R127, R48 ;  /* 0x0000007f51307223 */ /* 0x040fe20000000030 */
[----:B------:R-:W-:Y:S01]  /*7f10*/  F2FP.SATFINITE.E5M2.F32.PACK_AB_MERGE_C R66, R8, R7, R9 ;  /* 0x000000070842723e */ /* 0x000fe20004806009 */
[C---:B------:R-:W-:Y:S01]  /*7f20*/  FFMA R49, R81.reuse, R134, R49 ;  /* 0x0000008651317223 */ /* 0x040fe20000000031 */
[----:B------:R-:W-:Y:S01]  /*7f30*/  F2FP.SATFINITE.E5M2.F32.PACK_AB_MERGE_C R67, R12, R11, R13 ;  /* 0x0000000b0c43723e */ /* 0x000fe2000480600d */
[----:B------:R-:W-:Y:S01]  /*7f40*/  FMUL R53, R78, R58 ;  /* 0x0000003a4e357220 */ /* 0x000fe20000400000 */
[C---:B------:R-:W-:Y:S01]  /*7f50*/  FFMA R50, R81.reuse, R129, R50 ;  /* 0x0000008151327223 */ /* 0x040fe20000000032 */
[C---:B------:R-:W-:Y:S01]  /*7f60*/  FFMA R51, R81.reuse, R136, R51 ;  /* 0x0000008851337223 */ /* 0x040fe20000000033 */
[C---:B------:R-:W-:Y:S01]  /*7f70*/  FFMA R52, R81.reuse, R131, R52 ;  /* 0x0000008351347223 */ /* 0x040fe20000000034 */
[----:B------:R1:W-:Y:S01]  /*7f80*/  STS.128 [R172+UR49+0xa200], R64 ;  /* 0x00a20040ac007988 */ /* 0x0003e20008000c31 */
[C---:B------:R-:W-:Y:S01]  /*7f90*/  FFMA R53, R81.reuse, R138, R53 ;  /* 0x0000008a51357223 */ /* 0x040fe20000000035 */
[----:B------:R-:W-:Y:S01]  /*7fa0*/  F2FP.SATFINITE.E5M2.F32.PACK_AB_MERGE_C R37, R38, R37, RZ ;  /* 0x000000252625723e */ /* 0x000fe200048060ff */
[C---:B------:R-:W-:Y:S01]  /*7fb0*/  FFMA R54, R81.reuse, R133, R54 ;  /* 0x0000008551367223 */ /* 0x040fe20000000036 */
[----:B------:R-:W-:Y:S01]  /*7fc0*/  FMUL R58, R78, R63 ;  /* 0x0000003f4e3a7220 */ /* 0x000fe20000400000 */
[C---:B------:R-:W-:Y:S01]  /*7fd0*/  FFMA R55, R81.reuse, R140, R55 ;  /* 0x0000008c51377223 */ /* 0x040fe20000000037 */
[C---:B------:R-:W-:Y:S01]  /*7fe0*/  FFMA R56, R81.reuse, R135, R56 ;  /* 0x0000008751387223 */ /* 0x040fe20000000038 */
[C---:B------:R-:W-:Y:S01]  /*7ff0*/  FFMA R57, R81.reuse, R142, R57 ;  /* 0x0000008e51397223 */ /* 0x040fe20000000039 */
[----:B------:R1:W-:Y:S01]  /*8000*/  STS.128 [R192+0xa010], R16 ;  /* 0x00a01010c0007388 */ /* 0x0003e20000000c00 */
[----:B------:R-:W-:Y:S01]  /*8010*/  F2FP.SATFINITE.E5M2.F32.PACK_AB_MERGE_C R33, R36, R35, R37 ;  /* 0x000000232421723e */ /* 0x000fe20004806025 */
[C---:B------:R-:W-:Y:S01]  /*8020*/  FFMA R58, R81.reuse, R137, R58 ;  /* 0x00000089513a7223 */ /* 0x040fe2000000003a */
[----:B------:R-:W-:Y:S01]  /*8030*/  F2FP.SATFINITE.E5M2.F32.PACK_AB_MERGE_C R34, R42, R41, RZ ;  /* 0x000000292a22723e */ /* 0x000fe200048060ff */
[C---:B------:R-:W-:Y:S01]  /*8040*/  FFMA R59, R81.reuse, R82, R59 ;  /* 0x00000052513b7223 */ /* 0x040fe2000000003b */
[----:B------:R-:W-:Y:S01]  /*8050*/  F2FP.SATFINITE.E5M2.F32.PACK_AB_MERGE_C R35, R46, R45, RZ ;  /* 0x0000002d2e23723e */ /* 0x000fe200048060ff */
        /* <DEDUP_REMOVED lines=25> */
[----:B------:R-:W-:Y:S02]  /*81f0*/  UIADD3 UR8, UP0, UPT, UR52, 0x680, URZ ;  /* 0x0000068034087890 */ /* 0x000fe4000ff1e0ff */
[----:B------:R-:W-:Y:S02]  /*8200*/  UIADD3 UR5, UPT, UPT, UR41, 0x40, URZ ;  /* 0x0000004029057890 */ /* 0x000fe4000fffe0ff */
[----:B------:R-:W-:Y:S02]  /*8210*/  UIADD3 UR4, UPT, UPT, UR49, 0xa200, URZ ;  /* 0x0000a20031047890 */ /* 0x000fe4000fffe0ff */
[----:B------:R-:W-:Y:S01]  /*8220*/  UIADD3.X UR9, UPT, UPT, URZ, UR53, URZ, UP0, !UPT ;  /* 0x00000035ff097290 */ /* 0x000fe200087fe4ff */
[----:B------:R-:W-:Y:S01]  /*8230*/  UMOV UR6, UR42 ;  /* 0x0000002a00067c82 */ /* 0x000fe20008000000 */
[----:B------:R-:W-:Y:S07]  /*8240*/  UMOV UR7, UR36 ;  /* 0x0000002400077c82 */ /* 0x000fee0008000000 */
[----:B------:R2:W-:Y:S01]  /*8250*/  UTMASTG.3D [UR4], [UR8] ;  /* 0x00000004080073b5 */ /* 0x0005e20008010000 */
[----:B------:R0:W-:Y:S01]  /*8260*/  UTMACMDFLUSH ;  /* 0x00000000000079b7 */ /* 0x0001e20000000000 */
[----:B--2---:R-:W-:Y:S04]  /*8270*/  DEPBAR.LE SB0, 0x1 ;  /* 0x000080400000791a */ /* 0x004fe80000000000 */
.L_x_106:
[----:B------:R-:W-:Y:S05]  /*8280*/  BSYNC.RECONVERGENT B0 ;  /* 0x0000000000007941 */ /* 0x000fea0003800200 */
.L_x_105:
        /* <DEDUP_REMOVED lines=16> */
.L_x_110:
[----:B------:R-:W-:Y:S05]  /*8390*/  BSYNC B0 ;  /* 0x0000000000007941 */ /* 0x000fea0003800000 */
.L_x_109:
        /* <DEDUP_REMOVED lines=20> */
.L_x_108:
[----:B------:R-:W-:Y:S05]  /*84e0*/  BSYNC B1 ;  /* 0x0000000000017941 */ /* 0x000fea0003800000 */
.L_x_107:
[----:B--2---:R-:W-:Y:S01]  /*84f0*/  VIADD R0, R80, 0x80 ;  /* 0x0000008050007836 */ /* 0x004fe20000000000 */
        /* <DEDUP_REMOVED lines=10> */
[----:B------:R-:W5:Y:S01]  /*85a0*/  LDCU.64 UR6, c[0x4][0x80] ;  /* 0x01001000ff0677ac */ /* 0x000f620008000a00 */
[----:B------:R-:W1:Y:S01]  /*85b0*/  LDC.64 R2, c[0x4][R3] ;  /* 0x0100000003027b82 */ /* 0x000e620000000a00 */
[----:B------:R-:W3:Y:S01]  /*85c0*/  LDCU.64 UR4, c[0x4][0x18] ;  /* 0x01000300ff0477ac */ /* 0x000ee20008000a00 */
[----:B--2---:R-:W-:Y:S01]  /*85d0*/  MOV R5, UR9 ;  /* 0x0000000900057c02 */ /* 0x004fe20008000f00 */
[----:B------:R-:W-:Y:S01]  /*85e0*/  IMAD.U32 R4, RZ, RZ, UR8 ;  /* 0x00000008ff047e24 */ /* 0x000fe2000f8e00ff */
[----:B-----5:R-:W-:Y:S01]  /*85f0*/  MOV R7, UR7 ;  /* 0x0000000700077c02 */ /* 0x020fe20008000f00 */
[----:B------:R-:W-:Y:S01]  /*8600*/  IMAD.U32 R6, RZ, RZ, UR6 ;  /* 0x00000006ff067e24 */ /* 0x000fe2000f8e00ff */
[----:B---3--:R-:W-:Y:S01]  /*8610*/  MOV R11, UR5 ;  /* 0x00000005000b7c02 */ /* 0x008fe20008000f00 */
[----:B------:R-:W-:Y:S02]  /*8620*/  IMAD.U32 R10, RZ, RZ, UR4 ;  /* 0x00000004ff0a7e24 */ /* 0x000fe4000f8e00ff */
[----:B------:R-:W-:Y:S07]  /*8630*/  LEPC R20, `(.L_x_113) ;  /* 0x000000001014794e */ /* 0x000fee0000000000 */
[----:B-1--4-:R-:W-:Y:S05]  /*8640*/  CALL.ABS.NOINC R2 ;  /* 0x0000000002007343 */ /* 0x012fea0003c00000 */
.L_x_113:
[----:B------:R-:W-:Y:S05]  /*8650*/  BSYNC.RECONVERGENT B6 ;  /* 0x0000000000067941 */ /* 0x000fea0003800200 */
.L_x_112:
[----:B---3--:R-:W-:Y:S01]  /*8660*/  F2FP.F16.E5M2.UNPACK_B R4, R149 ;  /* 0x00000095ff04723e */ /* 0x008fe200020004ff */
        /* <DEDUP_REMOVED lines=13> */
[----:B----4-:R-:W-:Y:S01]  /*8740*/  F2FP.F16.E5M2.UNPACK_B R125, R159.H1 ;  /* 0x0000009fff7d723e */ /* 0x010fe200030004ff */
        /* <DEDUP_REMOVED lines=262> */
[----:B------:R-:W-:Y:S02]  /*97b0*/  UIADD3 UR8, UP0, UPT, UR52, 0x680, URZ ;  /* 0x0000068034087890 */ /* 0x000fe4000ff1e0ff */
[----:B------:R-:W-:Y:S02]  /*97c0*/  UIADD3 UR5, UPT, UPT, UR41, 0x80, URZ ;  /* 0x0000008029057890 */ /* 0x000fe4000fffe0ff */
[----:B------:R-:W-:Y:S01]  /*97d0*/  MOV R188, UR10 ;  /* 0x0000000a00bc7c02 */ /* 0x000fe20008000f00 */
[----:B------:R-:W-:Y:S01]  /*97e0*/  UIADD3.X UR9, UPT, UPT, URZ, UR53, URZ, UP0, !UPT ;  /* 0x00000035ff097290 */ /* 0x000fe200087fe4ff */
[----:B------:R-:W-:Y:S02]  /*97f0*/  UMOV UR6, UR42 ;  /* 0x0000002a00067c82 */ /* 0x000fe40008000000 */
[----:B------:R-:W-:Y:S01]  /*9800*/  R2UR UR4, R188 ;  /* 0x00000000bc0472ca */ /* 0x000fe200000e0000 */
[----:B------:R-:W-:Y:S11]  /*9810*/  UMOV UR7, UR36 ;  /* 0x0000002400077c82 */ /* 0x000ff60008000000 */
[----:B------:R-:W-:Y:S01]  /*9820*/  @!UPT UIADD3 URZ, UPT, UPT, URZ, URZ, URZ ;  /* 0x000000fffffff290 */ /* 0x000fe2000fffe0ff */
[----:B------:R2:W-:Y:S01]  /*9830*/  UTMASTG.3D [UR4], [UR8] ;  /* 0x00000004080073b5 */ /* 0x0005e20008010000 */
[----:B------:R0:W-:Y:S01]  /*9840*/  UTMACMDFLUSH ;  /* 0x00000000000079b7 */ /* 0x0001e20000000000 */
[----:B--2---:R-:W-:Y:S04]  /*9850*/  DEPBAR.LE SB0, 0x1 ;  /* 0x000080400000791a */ /* 0x004fe80000000000 */
.L_x_115:
[----:B------:R-:W-:Y:S05]  /*9860*/  BSYNC.RECONVERGENT B0 ;  /* 0x0000000000007941 */ /* 0x000fea0003800200 */
.L_x_114:
        /* <DEDUP_REMOVED lines=16> */
.L_x_119:
[----:B------:R-:W-:Y:S05]  /*9970*/  BSYNC B0 ;  /* 0x0000000000007941 */ /* 0x000fea0003800000 */
.L_x_118:
        /* <DEDUP_REMOVED lines=20> */
.L_x_117:
[----:B------:R-:W-:Y:S05]  /*9ac0*/  BSYNC B1 ;  /* 0x0000000000017941 */ /* 0x000fea0003800000 */
.L_x_116:
[----:B--2---:R-:W-:Y:S05]  /*9ad0*/  VIADD R0, R80, 0xc0 ;  /* 0x000000c050007836 */ /* 0x004fea0000000000 */
        /* <DEDUP_REMOVED lines=20> */
.L_x_121:
[----:B------:R-:W-:Y:S01]  /*9c20*/  ISETP.NE.AND P0, PT, R189, RZ, PT ;  /* 0x000000ffbd00720c */ /* 0x000fe20003f05270 */
[----:B------:R-:W-:Y:S05]  /*9c30*/  WARPSYNC.ALL ;  /* 0x0000000000007948 */ /* 0x000fea0003800000 */
[----:B------:R-:W-:Y:S01]  /*9c40*/  R2UR UR4, R80 ;  /* 0x00000000500472ca */ /* 0x000fe200000e0000 */
[----:B------:R-:W-:Y:S01]  /*9c50*/  BSSY.RECONVERGENT B0, `(.L_x_122) ;  /* 0x000011d000007945 */ /* 0x000fe20003800200 */
[----:B---3--:R-:W-:Y:S02]  /*9c60*/  F2FP.F16.E5M2.UNPACK_B R11, R149 ;  /* 0x00000095ff0b723e */ /* 0x008fe400020004ff */
[----:B------:R-:W-:Y:S02]  /*9c70*/  F2FP.F16.E5M2.UNPACK_B R10, R150 ;  /* 0x00000096ff0a723e */ /* 0x000fe400020004ff */
[----:B------:R-:W-:Y:S01]  /*9c80*/  F2FP.F16.E5M2.UNPACK_B R9, R151 ;  /* 0x00000097ff09723e */ /* 0x000fe200020004ff */
[--C-:B------:R-:W-:Y:S01]  /*9c90*/  HADD2.F32 R83, -RZ, R11.reuse.H0_H0 ;  /* 0x2000000bff537230 */ /* 0x100fe20000004100 */
[----:B----4-:R-:W-:Y:S01]  /*9ca0*/  F2FP.F16.E5M2.UNPACK_B R8, R152 ;  /* 0x00000098ff08723e */ /* 0x010fe200020004ff */
[----:B------:R-:W-:Y:S01]  /*9cb0*/  HADD2.F32 R84, -RZ, R11.H1_H1 ;  /* 0x3000000bff547230 */ /* 0x000fe20000004100 */
[----:B------:R-:W-:Y:S01]  /*9cc0*/  F2FP.F16.E5M2.UNPACK_B R7, R153 ;  /* 0x00000099ff07723e */ /* 0x000fe200020004ff */
[--C-:B------:R-:W-:Y:S01]  /*9cd0*/  HADD2.F32 R87, -RZ, R10.reuse.H0_H0 ;  /* 0x2000000aff577230 */ /* 0x100fe20000004100 */
[----:B------:R-:W-:Y:S01]  /*9ce0*/  F2FP.F16.E5M2.UNPACK_B R6, R154 ;  /* 0x0000009aff06723e */ /* 0x000fe200020004ff */
[----:B------:R-:W-:Y:S01]  /*9cf0*/  HADD2.F32 R88, -RZ, R10.H1_H1 ;  /* 0x3000000aff587230 */ /* 0x000fe20000004100 */
[----:B------:R-:W-:Y:S01]  /*9d00*/  F2FP.F16.E5M2.UNPACK_B R5, R155 ;  /* 0x0000009bff05723e */ /* 0x000fe200020004ff */
[--C-:B------:R-:W-:Y:S01]  /*9d10*/  HADD2.F32 R91, -RZ, R9.reuse.H0_H0 ;  /* 0x20000009ff5b7230 */ /* 0x100fe20000004100 */
[----:B-1----:R-:W-:Y:S01]  /*9d20*/  F2FP.F16.E5M2.UNPACK_B R4, R156 ;  /* 0x0000009cff04723e */ /* 0x002fe200020004ff */
[----:B------:R-:W-:Y:S01]  /*9d30*/  HADD2.F32 R92, -RZ, R9.H1_H1 ;  /* 0x30000009ff5c7230 */ /* 0x000fe20000004100 */
[-C--:B------:R-:W-:Y:S01]  /*9d40*/  F2FP.F16.E5M2.UNPACK_B R2, R148.reuse ;  /* 0x00000094ff02723e */ /* 0x080fe200020004ff */
[--C-:B------:R-:W-:Y:S01]  /*9d50*/  HADD2.F32 R95, -RZ, R8.reuse.H0_H0 ;  /* 0x20000008ff5f7230 */ /* 0x100fe20000004100 */
[----:B------:R-:W-:Y:S01]  /*9d60*/  F2FP.F16.E5M2.UNPACK_B R148, R148.H1 ;  /* 0x00000094ff94723e */ /* 0x000fe200030004ff */
[----:B------:R-:W-:Y:S01]  /*9d70*/  HADD2.F32 R97, -RZ, R8.H1_H1 ;  /* 0x30000008ff617230 */ /* 0x000fe20000004100 */
[----:B------:R-:W-:Y:S01]  /*9d80*/  F2FP.F16.E5M2.UNPACK_B R149, R149.H1 ;  /* 0x00000095ff95723e */ /* 0x000fe200030004ff */
[--C-:B------:R-:W-:Y:S01]  /*9d90*/  HADD2.F32 R98, -RZ, R7.reuse.H0_H0 ;  /* 0x20000007ff627230 */ /* 0x100fe20000004100 */
[----:B------:R-:W-:Y:S01]  /*9da0*/  F2FP.F16.E5M2.UNPACK_B R150, R150.H1 ;  /* 0x00000096ff96723e */ /* 0x000fe200030004ff */
[----:B------:R-:W-:Y:S01]  /*9db0*/  HADD2.F32 R101, -RZ, R7.H1_H1 ;  /* 0x30000007ff657230 */ /* 0x000fe20000004100 */
[----:B------:R-:W-:Y:S01]  /*9dc0*/  F2FP.F16.E5M2.UNPACK_B R151, R151.H1 ;  /* 0x00000097ff97723e */ /* 0x000fe200030004ff */
[--C-:B------:R-:W-:Y:S01]  /*9dd0*/  HADD2.F32 R102, -RZ, R6.reuse.H0_H0 ;  /* 0x20000006ff667230 */ /* 0x100fe20000004100 */
[----:B------:R-:W-:Y:S01]  /*9de0*/  F2FP.F16.E5M2.UNPACK_B R138, R163 ;  /* 0x000000a3ff8a723e */ /* 0x000fe200020004ff */
[----:B------:R-:W-:Y:S01]  /*9df0*/  HADD2.F32 R105, -RZ, R6.H1_H1 ;  /* 0x30000006ff697230 */ /* 0x000fe20000004100 */
[----:B------:R-:W-:Y:S01]  /*9e00*/  R2UR UR5, R193 ;  /* 0x00000000c10572ca */ /* 0x000fe200000e0000 */
[--C-:B------:R-:W-:Y:S01]  /*9e10*/  HADD2.F32 R106, -RZ, R5.reuse.H0_H0 ;  /* 0x20000005ff6a7230 */ /* 0x100fe20000004100 */
[----:B------:R-:W-:Y:S01]  /*9e20*/  F2FP.F16.E5M2.UNPACK_B R116, R157 ;  /* 0x0000009dff74723e */ /* 0x000fe200020004ff */
[----:B------:R-:W-:Y:S01]  /*9e30*/  HADD2.F32 R109, -RZ, R5.H1_H1 ;  /* 0x30000005ff6d7230 */ /* 0x000fe20000004100 */
[----:B------:R-:W-:Y:S01]  /*9e40*/  F2FP.F16.E5M2.UNPACK_B R120, R158 ;  /* 0x0000009eff78723e */ /* 0x000fe200020004ff */
[--C-:B------:R-:W-:Y:S01]  /*9e50*/  HADD2.F32 R110, -RZ, R4.reuse.H0_H0 ;  /* 0x20000004ff6e7230 */ /* 0x100fe20000004100 */
[----:B------:R-:W-:Y:S01]  /*9e60*/  F2FP.F16.E5M2.UNPACK_B R124, R159 ;  /* 0x0000009fff7c723e */ /* 0x000fe200020004ff */
[----:B------:R-:W-:Y:S01]  /*9e70*/  HADD2.F32 R113, -RZ, R4.H1_H1 ;  /* 0x30000004ff717230 */ /* 0x000fe20000004100 */
[----:B------:R-:W-:Y:S01]  /*9e80*/  F2FP.F16.E5M2.UNPACK_B R128, R160 ;  /* 0x000000a0ff80723e */ /* 0x000fe200020004ff */
[----:B------:R-:W1:Y:S01]  /*9e90*/  LDTM.x64 R4, tmem[UR4+0xc0] ;  /* 0x0000c004000479ee */ /* 0x000e620008340000 */
[--C-:B------:R-:W-:Y:S01]  /*9ea0*/  HADD2.F32 R0, -RZ, R2.reuse.H0_H0 ;  /* 0x20000002ff007230 */ /* 0x100fe20000004100 */
[----:B------:R-:W-:Y:S01]  /*9eb0*/  NOP ;  /* 0x0000000000007918 */ /* 0x000fe20000000000 */
[----:B------:R-:W-:Y:S01]  /*9ec0*/  HADD2.F32 R2, -RZ, R2.H1_H1 ;  /* 0x30000002ff027230 */ /* 0x000fe20000004100 */
[----:B------:R-:W-:Y:S01]  /*9ed0*/  UIADD3 UR5, UPT, UPT, UR5, 0xb0, URZ ;  /* 0x000000b005057890 */ /* 0x000fe2000fffe0ff */
[--C-:B------:R-:W-:Y:S01]  /*9ee0*/  HADD2.F32 R86, -RZ, R149.reuse.H1_H1 ;  /* 0x30000095ff567230 */ /* 0x100fe20000004100 */
[----:B------:R-:W-:Y:S01]  /*9ef0*/  F2FP.F16.E5M2.UNPACK_B R132, R161 ;  /* 0x000000a1ff84723e */ /* 0x000fe200020004ff */
[--C-:B------:R-:W-:Y:S01]  /*9f00*/  HADD2.F32 R114, -RZ, R116.reuse.H0_H0 ;  /* 0x20000074ff727230 */ /* 0x100fe20000004100 */
[----:B------:R-:W-:Y:S01]  /*9f10*/  UPRMT UR5, UR37, 0x654, UR5 ;  /* 0x0000065425057896 */ /* 0x000fe20008000005 */
[----:B------:R-:W-:Y:S01]  /*9f20*/  HADD2.F32 R117, -RZ, R116.H1_H1 ;  /* 0x30000074ff757230 */ /* 0x000fe20000004100 */
[----:B------:R-:W-:Y:S01]  /*9f30*/  F2FP.F16.E5M2.UNPACK_B R136, R162 ;  /* 0x000000a2ff88723e */ /* 0x000fe200020004ff */
[--C-:B------:R-:W-:Y:S01]  /*9f40*/  HADD2.F32 R118, -RZ, R120.reuse.H0_H0 ;  /* 0x20000078ff767230 */ /* 0x100fe20000004100 */
[----:B------:R-:W-:Y:S01]  /*9f50*/  F2FP.F16.E5M2.UNPACK_B R152, R152.H1 ;  /* 0x00000098ff98723e */ /* 0x000fe200030004ff */
[----:B------:R-:W-:Y:S01]  /*9f60*/  HADD2.F32 R121, -RZ, R120.H1_H1 ;  /* 0x30000078ff797230 */ /* 0x000fe20000004100 */
[----:B------:R-:W-:Y:S01]  /*9f70*/  F2FP.F16.E5M2.UNPACK_B R153, R153.H1 ;  /* 0x00000099ff99723e */ /* 0x000fe200030004ff */
[--C-:B------:R-:W-:Y:S01]  /*9f80*/  HADD2.F32 R122, -RZ, R124.reuse.H0_H0 ;  /* 0x2000007cff7a7230 */ /* 0x100fe20000004100 */
[----:B------:R-:W-:Y:S01]  /*9f90*/  F2FP.F16.E5M2.UNPACK_B R154, R154.H1 ;  /* 0x0000009aff9a723e */ /* 0x000fe200030004ff */
[----:B-1----:R-:W-:Y:S01]  /*9fa0*/  SYNCS.ARRIVE.TRANS64.RED.A1T0 RZ, [UR5], RZ ;  /* 0x000000ffffff79a7 */ /* 0x002fe20008100405 */
[----:B------:R-:W-:Y:S01]  /*9fb0*/  HADD2.F32 R125, -RZ, R124.H1_H1 ;  /* 0x3000007cff7d7230 */ /* 0x000fe20000004100 */
[----:B------:R-:W-:Y:S01]  /*9fc0*/  F2FP.F16.E5M2.UNPACK_B R155, R155.H1 ;  /* 0x0000009bff9b723e */ /* 0x000fe200030004ff */
[--C-:B------:R-:W-:Y:S01]  /*9fd0*/  HADD2.F32 R126, -RZ, R128.reuse.H0_H0 ;  /* 0x20000080ff7e7230 */ /* 0x100fe20000004100 */
[----:B------:R-:W-:Y:S01]  /*9fe0*/  F2FP.F16.E5M2.UNPACK_B R156, R156.H1 ;  /* 0x0000009cff9c723e */ /* 0x000fe200030004ff */
[----:B------:R-:W-:Y:S01]  /*9ff0*/  HADD2.F32 R129, -RZ, R128.H1_H1 ;  /* 0x30000080ff817230 */ /* 0x000fe20000004100 */
[----:B------:R-:W-:Y:S01]  /*a000*/  F2FP.F16.E5M2.UNPACK_B R157, R157.H1 ;  /* 0x0000009dff9d723e */ /* 0x000fe200030004ff */
[C---:B------:R-:W-:Y:S01]  /*a010*/  FMUL R4, R78.reuse, R4 ;  /* 0x000000044e047220 */ /* 0x040fe20000400000 */
[C---:B------:R-:W-:Y:S01]  /*a020*/  FMUL R5, R78.reuse, R5 ;  /* 0x000000054e057220 */ /* 0x040fe20000400000 */
[----:B------:R-:W-:Y:S02]  /*a030*/  HADD2.F32 R3, -RZ, R148.H0_H0 ;  /* 0x20000094ff037230 */ /* 0x000fe40000004100 */
        /* <DEDUP_REMOVED lines=11> */
[----:B------:R-:W-:Y:S02]  /*a0f0*/  HADD2.F32 R130, -RZ, R132.H0_H0 ;  /* 0x20000084ff827230 */ /* 0x000fe40000004100 */
[C---:B------:R-:W-:Y:S01]  /*a100*/  FMUL R6, R78.reuse, R6 ;  /* 0x000000064e067220 */ /* 0x040fe20000400000 */
[----:B------:R-:W-:Y:S02]  /*a110*/  HADD2.F32 R82, -RZ, R148.H1_H1 ;  /* 0x30000094ff527230 */ /* 0x000fe40000004100 */
[C---:B------:R-:W-:Y:S01]  /*a120*/  FMUL R7, R78.reuse, R7 ;  /* 0x000000074e077220 */ /* 0x040fe20000400000 */
[----:B------:R-:W-:Y:S02]  /*a130*/  HADD2.F32 R85, -RZ, R149.H0_H0 ;  /* 0x20000095ff557230 */ /* 0x000fe40000004100 */
[C---:B------:R-:W-:Y:S01]  /*a140*/  FFMA R6, R81.reuse, R3, R6 ;  /* 0x0000000351067223 */ /* 0x040fe20000000006 */
[----:B------:R-:W-:Y:S02]  /*a150*/  HADD2.F32 R133, -RZ, R132.H1_H1 ;  /* 0x30000084ff857230 */ /* 0x000fe40000004100 */
[C---:B------:R-:W-:Y:S01]  /*a160*/  FFMA R7, R81.reuse, R82, R7 ;  /* 0x0000005251077223 */ /* 0x040fe20000000007 */
[C---:B------:R-:W-:Y:S01]  /*a170*/  FFMA R8, R81.reuse, R83, R8 ;  /* 0x0000005351087223 */ /* 0x040fe20000000008 */
[C---:B------:R-:W-:Y:S01]  /*a180*/  FFMA R9, R81.reuse, R84, R9 ;  /* 0x0000005451097223 */ /* 0x040fe20000000009 */
[--C-:B------:R-:W-:Y:S02]  /*a190*/  HADD2.F32 R82, -RZ, R138.reuse.H0_H0 ;  /* 0x2000008aff527230 */ /* 0x100fe40000004100 */
[C---:B------:R-:W-:Y:S01]  /*a1a0*/  FMUL R10, R78.reuse, R10 ;  /* 0x0000000a4e0a7220 */ /* 0x040fe20000400000 */
[----:B------:R-:W-:Y:S02]  /*a1b0*/  HADD2.F32 R83, -RZ, R138.H1_H1 ;  /* 0x3000008aff537230 */ /* 0x000fe40000004100 */
[C---:B------:R-:W-:Y:S01]  /*a1c0*/  FMUL R11, R78.reuse, R11 ;  /* 0x0000000b4e0b7220 */ /* 0x040fe20000400000 */
[----:B------:R-:W-:Y:S02]  /*a1d0*/  HADD2.F32 R89, -RZ, R150.H0_H0 ;  /* 0x20000096ff597230 */ /* 0x000fe40000004100 */
[C---:B------:R-:W-:Y:S01]  /*a1e0*/  FFMA R10, R81.reuse, R85, R10 ;  /* 0x00000055510a7223 */ /* 0x040fe2000000000a */
[--C-:B------:R-:W-:Y:S02]  /*a1f0*/  HADD2.F32 R134, -RZ, R136.reuse.H0_H0 ;  /* 0x20000088ff867230 */ /* 0x100fe40000004100 */
[C---:B------:R-:W-:Y:S01]  /*a200*/  FFMA R11, R81.reuse, R86, R11 ;  /* 0x00000056510b7223 */ /* 0x040fe2000000000b */
[C---:B------:R-:W-:Y:S01]  /*a210*/  FFMA R12, R81.reuse, R87, R12 ;  /* 0x00000057510c7223 */ /* 0x040fe2000000000c */
[----:B------:R-:W-:Y:S01]  /*a220*/  FFMA R13, R81, R88, R13 ;  /* 0x00000058510d7223 */ /* 0x000fe2000000000d */
[----:B------:R-:W-:Y:S01]  /*a230*/  F2FP.SATFINITE.E5M2.F32.PACK_AB_MERGE_C R86, R7, R6, RZ ;  /* 0x000000060756723e */ /* 0x000fe200048060ff */
[C---:B------:R-:W-:Y:S01]  /*a240*/  FMUL R7, R78.reuse, R24 ;  /* 0x000000184e077220 */ /* 0x040fe20000400000 */
[----:B------:R-:W-:Y:S01]  /*a250*/  F2FP.SATFINITE.E5M2.F32.PACK_AB_MERGE_C R138, R11, R10, RZ ;  /* 0x0000000a0b8a723e */ /* 0x000fe200048060ff */
[C---:B------:R-:W-:Y:S01]  /*a260*/  FMUL R10, R78.reuse, R25 ;  /* 0x000000194e0a7220 */ /* 0x040fe20000400000 */
[C---:B------:R-:W-:Y:S01]  /*a270*/  FMUL R25, R78.reuse, R32 ;  /* 0x000000204e197220 */ /* 0x040fe20000400000 */
[----:B------:R-:W-:Y:S02]  /*a280*/  HADD2.F32 R137, -RZ, R136.H1_H1 ;  /* 0x30000088ff897230 */ /* 0x000fe40000004100 */
[C---:B------:R-:W-:Y:S01]  /*a290*/  FMUL R14, R78.reuse, R14 ;  /* 0x0000000e4e0e7220 */ /* 0x040fe20000400000 */
[----:B------:R-:W-:Y:S02]  /*a2a0*/  HADD2.F32 R90, -RZ, R150.H1_H1 ;  /* 0x30000096ff5a7230 */ /* 0x000fe40000004100 */
[C---:B------:R-:W-:Y:S01]  /*a2b0*/  FMUL R15, R78.reuse, R15 ;  /* 0x0000000f4e0f7220 */ /* 0x040fe20000400000 */
[--C-:B------:R-:W-:Y:S02]  /*a2c0*/  HADD2.F32 R93, -RZ, R151.reuse.H0_H0 ;  /* 0x20000097ff5d7230 */ /* 0x100fe40000004100 */
[C---:B------:R-:W-:Y:S01]  /*a2d0*/  FFMA R14, R81.reuse, R89, R14 ;  /* 0x00000059510e7223 */ /* 0x040fe2000000000e */
[----:B------:R-:W-:Y:S02]  /*a2e0*/  HADD2.F32 R94, -RZ, R151.H1_H1 ;  /* 0x30000097ff5e7230 */ /* 0x000fe40000004100 */
[C---:B------:R-:W-:Y:S01]  /*a2f0*/  FFMA R15, R81.reuse, R90, R15 ;  /* 0x0000005a510f7223 */ /* 0x040fe2000000000f */
[C---:B------:R-:W-:Y:S01]  /*a300*/  FFMA R16, R81.reuse, R91, R16 ;  /* 0x0000005b51107223 */ /* 0x040fe20000000010 */
[----:B------:R-:W-:Y:S01]  /*a310*/  FFMA R17, R81, R92, R17 ;  /* 0x0000005c51117223 */ /* 0x000fe20000000011 */
[C---:B------:R-:W-:Y:S01]  /*a320*/  FMUL R18, R78.reuse, R18 ;  /* 0x000000124e127220 */ /* 0x040fe20000400000 */
[C---:B------:R-:W-:Y:S01]  /*a330*/  FMUL R19, R78.reuse, R19 ;  /* 0x000000134e137220 */ /* 0x040fe20000400000 */
[--C-:B------:R-:W-:Y:S01]  /*a340*/  HADD2.F32 R96, -RZ, R152.reuse.H0_H0 ;  /* 0x20000098ff607230 */ /* 0x100fe20000004100 */
[----:B------:R-:W-:Y:S01]  /*a350*/  F2FP.SATFINITE.E5M2.F32.PACK_AB_MERGE_C R14, R15, R14, RZ ;  /* 0x0000000e0f0e723e */ /* 0x000fe200048060ff */
[C---:B------:R-:W-:Y:S01]  /*a360*/  FFMA R18, R81.reuse, R93, R18 ;  /* 0x0000005d51127223 */ /* 0x040fe20000000012 */
[C---:B------:R-:W-:Y:S01]  /*a370*/  FFMA R19, R81.reuse, R94, R19 ;  /* 0x0000005e51137223 */ /* 0x040fe20000000013 */
[C---:B------:R-:W-:Y:S01]  /*a380*/  FFMA R0, R81.reuse, R95, R0 ;  /* 0x0000005f51007223 */ /* 0x040fe20000000000 */
[----:B------:R-:W-:Y:S01]  /*a390*/  FFMA R2, R81, R97, R2 ;  /* 0x0000006151027223 */ /* 0x000fe20000000002 */
[----:B------:R-:W-:Y:S02]  /*a3a0*/  HADD2.F32 R99, -RZ, R152.H1_H1 ;  /* 0x30000098ff637230 */ /* 0x000fe40000004100 */
[C---:B------:R-:W-:Y:S01]  /*a3b0*/  FMUL R3, R78.reuse, R22 ;  /* 0x000000164e037220 */ /* 0x040fe20000400000 */
[----:B------:R-:W-:Y:S01]  /*a3c0*/  F2FP.SATFINITE.E5M2.F32.PACK_AB_MERGE_C R18, R19, R18, RZ ;  /* 0x000000121312723e */ /* 0x000fe200048060ff */
[C---:B------:R-:W-:Y:S01]  /*a3d0*/  FMUL R22, R78.reuse, R29 ;  /* 0x0000001d4e167220 */ /* 0x040fe20000400000 */
[C---:B------:R-:W-:Y:S01]  /*a3e0*/  FMUL R29, R78.reuse, R36 ;  /* 0x000000244e1d7220 */ /* 0x040fe20000400000 */
[C---:B------:R-:W-:Y:S01]  /*a3f0*/  FFMA R3, R81.reuse, R96, R3 ;  /* 0x0000006051037223 */ /* 0x040fe20000000003 */
[C---:B------:R-:W-:Y:S01]  /*a400*/  FMUL R6, R78.reuse, R23 ;  /* 0x000000174e067220 */ /* 0x040fe20000400000 */
[--C-:B------:R-:W-:Y:S02]  /*a410*/  HADD2.F32 R100, -RZ, R153.reuse.H0_H0 ;  /* 0x20000099ff647230 */ /* 0x100fe40000004100 */
[C---:B------:R-:W-:Y:S01]  /*a420*/  FMUL R11, R78.reuse, R26 ;  /* 0x0000001a4e0b7220 */ /* 0x040fe20000400000 */
[----:B------:R-:W-:Y:S02]  /*a430*/  HADD2.F32 R103, -RZ, R153.H1_H1 ;  /* 0x30000099ff677230 */ /* 0x000fe40000004100 */
[C---:B------:R-:W-:Y:S01]  /*a440*/  FFMA R6, R81.reuse, R99, R6 ;  /* 0x0000006351067223 */ /* 0x040fe20000000006 */
[C---:B------:R-:W-:Y:S01]  /*a450*/  FFMA R7, R81.reuse, R98, R7 ;  /* 0x0000006251077223 */ /* 0x040fe20000000007 */
[C---:B------:R-:W-:Y:S01]  /*a460*/  FFMA R10, R81.reuse, R101, R10 ;  /* 0x00000065510a7223 */ /* 0x040fe2000000000a */
[C---:B------:R-:W-:Y:S01]  /*a470*/  FFMA R11, R81.reuse, R100, R11 ;  /* 0x00000064510b7223 */ /* 0x040fe2000000000b */
[----:B------:R-:W-:Y:S01]  /*a480*/  FMUL R26, R78, R33 ;  /* 0x000000214e1a7220 */ /* 0x000fe20000400000 */
[----:B------:R-:W-:Y:S01]  /*a490*/  F2FP.SATFINITE.E5M2.F32.PACK_AB_MERGE_C R3, R6, R3, RZ ;  /* 0x000000030603723e */ /* 0x000fe200048060ff */
[C---:B------:R-:W-:Y:S01]  /*a4a0*/  FMUL R33, R78.reuse, R40 ;  /* 0x000000284e217220 */ /* 0x040fe20000400000 */
        /* <DEDUP_REMOVED lines=8> */
[C---:B------:R-:W-:Y:S01]  /*a530*/  FMUL R30, R78.reuse, R37 ;  /* 0x000000254e1e7220 */ /* 0x040fe20000400000 */
[C---:B------:R-:W-:Y:S01]  /*a540*/  FMUL R37, R78.reuse, R44 ;  /* 0x0000002c4e257220 */ /* 0x040fe20000400000 */
[C---:B------:R-:W-:Y:S01]  /*a550*/  FMUL R24, R78.reuse, R31 ;  /* 0x0000001f4e187220 */ /* 0x040fe20000400000 */
[----:B------:R-:W-:Y:S01]  /*a560*/  F2FP.F16.E5M2.UNPACK_B R158, R158.H1 ;  /* 0x0000009eff9e723e */ /* 0x000fe200030004ff */
[--C-:B------:R-:W-:Y:S02]  /*a570*/  HADD2.F32 R108, -RZ, R155.reuse.H0_H0 ;  /* 0x2000009bff6c7230 */ /* 0x100fe40000004100 */
[----:B------:R-:W-:Y:S01]  /*a580*/  FMUL R27, R78, R34 ;  /* 0x000000224e1b7220 */ /* 0x000fe20000400000 */
[----:B------:R-:W-:Y:S02]  /*a590*/  HADD2.F32 R111, -RZ, R155.H1_H1 ;  /* 0x3000009bff6f7230 */ /* 0x000fe40000004100 */
[C---:B------:R-:W-:Y:S01]  /*a5a0*/  FFMA R24, R81.reuse, R107, R24 ;  /* 0x0000006b51187223 */ /* 0x040fe20000000018 */
[----:B------:R-:W-:Y:S01]  /*a5b0*/  F2FP.F16.E5M2.UNPACK_B R159, R159.H1 ;  /* 0x0000009fff9f723e */ /* 0x000fe200030004ff */
[C---:B------:R-:W-:Y:S01]  /*a5c0*/  FFMA R25, R81.reuse, R106, R25 ;  /* 0x0000006a51197223 */ /* 0x040fe20000000019 */
[C---:B------:R-:W-:Y:S01]  /*a5d0*/  FFMA R26, R81.reuse, R109, R26 ;  /* 0x0000006d511a7223 */ /* 0x040fe2000000001a */
[----:B------:R-:W-:Y:S01]  /*a5e0*/  F2FP.F16.E5M2.UNPACK_B R160, R160.H1 ;  /* 0x000000a0ffa0723e */ /* 0x000fe200030004ff */
[C---:B------:R-:W-:Y:S01]  /*a5f0*/  FFMA R27, R81.reuse, R108, R27 ;  /* 0x0000006c511b7223 */ /* 0x040fe2000000001b */
[----:B------:R-:W-:Y:S01]  /*a600*/  F2FP.SATFINITE.E5M2.F32.PACK_AB_MERGE_C R6, R24, R23, RZ ;  /* 0x000000171806723e */ /* 0x000fe200048060ff */
[C---:B------:R-:W-:Y:S01]  /*a610*/  FMUL R34, R78.reuse, R41 ;  /* 0x000000294e227220 */ /* 0x040fe20000400000 */
[C---:B------:R-:W-:Y:S01]  /*a620*/  FMUL R41, R78.reuse, R48 ;  /* 0x000000304e297220 */ /* 0x040fe20000400000 */
[----:B------:R-:W-:Y:S01]  /*a630*/  FMUL R28, R78, R35 ;  /* 0x000000234e1c7220 */ /* 0x000fe20000400000 */
[----:B------:R-:W-:Y:S01]  /*a640*/  F2FP.F16.E5M2.UNPACK_B R161, R161.H1 ;  /* 0x000000a1ffa1723e */ /* 0x000fe200030004ff */
[--C-:B------:R-:W-:Y:S01]  /*a650*/  HADD2.F32 R112, -RZ, R156.reuse.H0_H0 ;  /* 0x2000009cff707230 */ /* 0x100fe20000004100 */
[----:B------:R-:W-:Y:S01]  /*a660*/  F2FP.SATFINITE.E5M2.F32.PACK_AB_MERGE_C R6, R22, R21, R6 ;  /* 0x000000151606723e */ /* 0x000fe20004806006 */
[C---:B------:R-:W-:Y:S01]  /*a670*/  FFMA R28, R81.reuse, R111, R28 ;  /* 0x0000006f511c7223 */ /* 0x040fe2000000001c */
[C---:B------:R-:W-:Y:S01]  /*a680*/  FFMA R29, R81.reuse, R110, R29 ;  /* 0x0000006e511d7223 */ /* 0x040fe2000000001d */
[C---:B------:R-:W-:Y:S01]  /*a690*/  FFMA R30, R81.reuse, R113, R30 ;  /* 0x00000071511e7223 */ /* 0x040fe2000000001e */
[----:B------:R-:W-:Y:S02]  /*a6a0*/  HADD2.F32 R115, -RZ, R156.H1_H1 ;  /* 0x3000009cff737230 */ /* 0x000fe40000004100 */
[C---:B------:R-:W-:Y:S01]  /*a6b0*/  FMUL R31, R78.reuse, R38 ;  /* 0x000000264e1f7220 */ /* 0x040fe20000400000 */
[----:B------:R-:W-:Y:S01]  /*a6c0*/  F2FP.F16.E5M2.UNPACK_B R162, R162.H1 ;  /* 0x000000a2ffa2723e */ /* 0x000fe200030004ff */
[C---:B------:R-:W-:Y:S01]  /*a6d0*/  FMUL R38, R78.reuse, R45 ;  /* 0x0000002d4e267220 */ /* 0x040fe20000400000 */
[C---:B------:R-:W-:Y:S01]  /*a6e0*/  FMUL R45, R78.reuse, R52 ;  /* 0x000000344e2d7220 */ /* 0x040fe20000400000 */
[----:B------:R-:W-:Y:S01]  /*a6f0*/  F2FP.F16.E5M2.UNPACK_B R163, R163.H1 ;  /* 0x000000a3ffa3723e */ /* 0x000fe200030004ff */
[----:B------:R-:W-:Y:S01]  /*a700*/  FFMA R31, R81, R112, R31 ;  /* 0x00000070511f7223 */ /* 0x000fe2000000001f */
[----:B------:R-:W-:Y:S01]  /*a710*/  FMUL R52, R78, R59 ;  /* 0x0000003b4e347220 */ /* 0x000fe20000400000 */
[----:B------:R-:W-:Y:S01]  /*a720*/  IADD3 R76, PT, PT, R76, 0x1, RZ ;  /* 0x000000014c4c7810 */ /* 0x000fe20007ffe0ff */
[C---:B------:R-:W-:Y:S01]  /*a730*/  FMUL R59, R78.reuse, R66 ;  /* 0x000000424e3b7220 */ /* 0x040fe20000400000 */
[----:B------:R-:W-:Y:S01]  /*a740*/  F2FP.SATFINITE.E5M2.F32.PACK_AB_MERGE_C R66, R13, R12, R14 ;  /* 0x0000000c0d42723e */ /* 0x000fe2000480600e */
[C---:B------:R-:W-:Y:S01]  /*a750*/  FMUL R32, R78.reuse, R39 ;  /* 0x000000274e207220 */ /* 0x040fe20000400000 */
[--C-:B------:R-:W-:Y:S02]  /*a760*/  HADD2.F32 R116, -RZ, R157.reuse.H0_H0 ;  /* 0x2000009dff747230 */ /* 0x100fe40000004100 */
[C---:B------:R-:W-:Y:S01]  /*a770*/  FMUL R35, R78.reuse, R42 ;  /* 0x0000002a4e237220 */ /* 0x040fe20000400000 */
[----:B------:R-:W-:Y:S02]  /*a780*/  HADD2.F32 R119, -RZ, R157.H1_H1 ;  /* 0x3000009dff777230 */ /* 0x000fe40000004100 */
[C---:B------:R-:W-:Y:S01]  /*a790*/  FFMA R32, R81.reuse, R115, R32 ;  /* 0x0000007351207223 */ /* 0x040fe20000000020 */
[----:B------:R-:W-:Y:S01]  /*a7a0*/  FMUL R36, R78, R43 ;  /* 0x0000002b4e247220 */ /* 0x000fe20000400000 */
[C---:B------:R-:W-:Y:S01]  /*a7b0*/  FFMA R33, R81.reuse, R114, R33 ;  /* 0x0000007251217223 */ /* 0x040fe20000000021 */
[C---:B------:R-:W-:Y:S01]  /*a7c0*/  FFMA R34, R81.reuse, R117, R34 ;  /* 0x0000007551227223 */ /* 0x040fe20000000022 */
[--C-:B------:R-:W-:Y:S01]  /*a7d0*/  HADD2.F32 R120, -RZ, R158.reuse.H0_H0 ;  /* 0x2000009eff787230 */ /* 0x100fe20000004100 */
[----:B------:R-:W-:Y:S01]  /*a7e0*/  F2FP.SATFINITE.E5M2.F32.PACK_AB_MERGE_C R32, R32, R31, RZ ;  /* 0x0000001f2020723e */ /* 0x000fe200048060ff */
[C---:B------:R-:W-:Y:S01]  /*a7f0*/  FFMA R35, R81.reuse, R116, R35 ;  /* 0x0000007451237223 */ /* 0x040fe20000000023 */
[----:B------:R-:W-:Y:S02]  /*a800*/  HADD2.F32 R123, -RZ, R158.H1_H1 ;  /* 0x3000009eff7b7230 */ /* 0x000fe40000004100 */
[----:B------:R-:W-:Y:S01]  /*a810*/  FMUL R39, R78, R46 ;  /* 0x0000002e4e277220 */ /* 0x000fe20000400000 */
[----:B------:R-:W-:Y:S01]  /*a820*/  F2FP.SATFINITE.E5M2.F32.PACK_AB_MERGE_C R32, R30, R29, R32 ;  /* 0x0000001d1e20723e */ /* 0x000fe20004806020 */
[C---:B------:R-:W-:Y:S01]  /*a830*/  FFMA R36, R81.reuse, R119, R36 ;  /* 0x0000007751247223 */ /* 0x040fe20000000024 */
[C---:B------:R-:W-:Y:S01]  /*a840*/  FMUL R40, R78.reuse, R47 ;  /* 0x0000002f4e287220 */ /* 0x040fe20000400000 */
[C---:B------:R-:W-:Y:S01]  /*a850*/  FFMA R37, R81.reuse, R118, R37 ;  /* 0x0000007651257223 */ /* 0x040fe20000000025 */
[C---:B------:R-:W-:Y:S01]  /*a860*/  FFMA R38, R81.reuse, R121, R38 ;  /* 0x0000007951267223 */ /* 0x040fe20000000026 */
[C---:B------:R-:W-:Y:S01]  /*a870*/  FMUL R42, R78.reuse, R49 ;  /* 0x000000314e2a7220 */ /* 0x040fe20000400000 */
        /* <DEDUP_REMOVED lines=8> */
[C---:B------:R-:W-:Y:S01]  /*a900*/  FMUL R57, R78.reuse, R64 ;  /* 0x000000404e397220 */ /* 0x040fe20000400000 */
[----:B------:R-:W-:Y:S01]  /*a910*/  FFMA R42, R81, R125, R42 ;  /* 0x0000007d512a7223 */ /* 0x000fe2000000002a */
[C---:B------:R-:W-:Y:S01]  /*a920*/  FMUL R46, R78.reuse, R53 ;  /* 0x000000354e2e7220 */ /* 0x040fe20000400000 */
[--C-:B------:R-:W-:Y:S01]  /*a930*/  HADD2.F32 R128, -RZ, R160.reuse.H0_H0 ;  /* 0x200000a0ff807230 */ /* 0x100fe20000004100 */
[----:B------:R-:W-:Y:S01]  /*a940*/  F2FP.SATFINITE.E5M2.F32.PACK_AB_MERGE_C R64, R5, R4, R86 ;  /* 0x000000040540723e */ /* 0x000fe20004806056 */
[C---:B------:R-:W-:Y:S01]  /*a950*/  FMUL R51, R78.reuse, R58 ;  /* 0x0000003a4e337220 */ /* 0x040fe20000400000 */
[C---:B------:R-:W-:Y:S01]  /*a960*/  FMUL R53, R78.reuse, R60 ;  /* 0x0000003c4e357220 */ /* 0x040fe20000400000 */
[C---:B------:R-:W-:Y:S01]  /*a970*/  FFMA R43, R81.reuse, R124, R43 ;  /* 0x0000007c512b7223 */ /* 0x040fe2000000002b */
[----:B------:R-:W-:Y:S02]  /*a980*/  HADD2.F32 R131, -RZ, R160.H1_H1 ;  /* 0x300000a0ff837230 */ /* 0x000fe40000004100 */
[C---:B------:R-:W-:Y:S01]  /*a990*/  FMUL R47, R78.reuse, R54 ;  /* 0x000000364e2f7220 */ /* 0x040fe20000400000 */
[C---:B------:R-:W-:Y:S01]  /*a9a0*/  FMUL R58, R78.reuse, R65 ;  /* 0x000000414e3a7220 */ /* 0x040fe20000400000 */
[----:B------:R-:W-:Y:S01]  /*a9b0*/  FMUL R60, R78, R67 ;  /* 0x000000434e3c7220 */ /* 0x000fe20000400000 */
[----:B------:R-:W-:Y:S01]  /*a9c0*/  F2FP.SATFINITE.E5M2.F32.PACK_AB_MERGE_C R5, R20, R11, RZ ;  /* 0x0000000b1405723e */ /* 0x000fe200048060ff */
[----:B------:R-:W-:Y:S01]  /*a9d0*/  FFMA R44, R81, R127, R44 ;  /* 0x0000007f512c7223 */ /* 0x000fe2000000002c */
[C---:B------:R-:W-:Y:S01]  /*a9e0*/  FMUL R48, R78.reuse, R55 ;  /* 0x000000374e307220 */ /* 0x040fe20000400000 */
[----:B------:R-:W-:Y:S01]  /*a9f0*/  F2FP.SATFINITE.E5M2.F32.PACK_AB_MERGE_C R65, R9, R8, R138 ;  /* 0x000000080941723e */ /* 0x000fe2000480608a */
[----:B------:R-:W-:Y:S01]  /*aa00*/  FFMA R45, R81, R126, R45 ;  /* 0x0000007e512d7223 */ /* 0x000fe2000000002d */
[----:B------:R-:W-:Y:S01]  /*aa10*/  F2FP.SATFINITE.E5M2.F32.PACK_AB_MERGE_C R67, R17, R16, R18 ;  /* 0x000000101143723e */ /* 0x000fe20004806012 */
[----:B------:R-:W-:Y:S01]  /*aa20*/  FMUL R49, R78, R56 ;  /* 0x000000384e317220 */ /* 0x000fe20000400000 */
[C---:B------:R-:W-:Y:S01]  /*aa30*/  FFMA R46, R81.reuse, R129, R46 ;  /* 0x00000081512e7223 */ /* 0x040fe2000000002e */
[--C-:B------:R-:W-:Y:S02]  /*aa40*/  HADD2.F32 R132, -RZ, R161.reuse.H0_H0 ;  /* 0x200000a1ff847230 */ /* 0x100fe40000004100 */
[C---:B------:R-:W-:Y:S01]  /*aa50*/  FFMA R47, R81.reuse, R128, R47 ;  /* 0x00000080512f7223 */ /* 0x040fe2000000002f */
[----:B------:R1:W-:Y:S01]  /*aa60*/  STS.128 [R172+UR49+0xa200], R64 ;  /* 0x00a20040ac007988 */ /* 0x0003e20008000c31 */
[----:B------:R-:W-:Y:S01]  /*aa70*/  HADD2.F32 R135, -RZ, R161.H1_H1 ;  /* 0x300000a1ff877230 */ /* 0x000fe20000004100 */
[----:B------:R-:W-:Y:S01]  /*aa80*/  F2FP.SATFINITE.E5M2.F32.PACK_AB_MERGE_C R5, R10, R7, R5 ;  /* 0x000000070a05723e */ /* 0x000fe20004806005 */
[C---:B------:R-:W-:Y:S01]  /*aa90*/  FFMA R48, R81.reuse, R131, R48 ;  /* 0x0000008351307223 */ /* 0x040fe20000000030 */
[----:B------:R-:W-:Y:S01]  /*aaa0*/  F2FP.SATFINITE.E5M2.F32.PACK_AB_MERGE_C R7, R28, R27, RZ ;  /* 0x0000001b1c07723e */ /* 0x000fe200048060ff */
        /* <DEDUP_REMOVED lines=8> */
[----:B------:R-:W-:Y:S01]  /*ab30*/  FMUL R56, R78, R63 ;  /* 0x0000003f4e387220 */ /* 0x000fe20000400000 */
[----:B------:R-:W-:Y:S01]  /*ab40*/  F2FP.SATFINITE.E5M2.F32.PACK_AB_MERGE_C R4, R2, R0, R3 ;  /* 0x000000000204723e */ /* 0x000fe20004806003 */
[C---:B------:R-:W-:Y:S01]  /*ab50*/  FFMA R53, R81.reuse, R134, R53 ;  /* 0x0000008651357223 */ /* 0x040fe20000000035 */
[----:B------:R-:W-:Y:S01]  /*ab60*/  F2FP.SATFINITE.E5M2.F32.PACK_AB_MERGE_C R7, R26, R25, R7 ;  /* 0x000000191a07723e */ /* 0x000fe20004806007 */
[C---:B------:R-:W-:Y:S01]  /*ab70*/  FFMA R54, R81.reuse, R137, R54 ;  /* 0x0000008951367223 */ /* 0x040fe20000000036 */
[--C-:B------:R-:W-:Y:S02]  /*ab80*/  HADD2.F32 R84, -RZ, R163.reuse.H0_H0 ;  /* 0x200000a3ff547230 */ /* 0x100fe40000004100 */
[C---:B------:R-:W-:Y:S01]  /*ab90*/  FFMA R55, R81.reuse, R136, R55 ;  /* 0x0000008851377223 */ /* 0x040fe20000000037 */
[----:B------:R-:W-:Y:S01]  /*aba0*/  HADD2.F32 R85, -RZ, R163.H1_H1 ;  /* 0x300000a3ff557230 */ /* 0x000fe20000004100 */
[----:B------:R1:W-:Y:S01]  /*abb0*/  STS.128 [R192+0xa010], R4 ;  /* 0x00a01004c0007388 */ /* 0x0003e20000000c00 */
[----:B------:R-:W-:Y:S01]  /*abc0*/  F2FP.SATFINITE.E5M2.F32.PACK_AB_MERGE_C R35, R36, R35, RZ ;  /* 0x000000232423723e */ /* 0x000fe200048060ff */
[C---:B------:R-:W-:Y:S01]  /*abd0*/  FFMA R56, R81.reuse, R139, R56 ;  /* 0x0000008b51387223 */ /* 0x040fe20000000038 */
[----:B------:R-:W-:Y:S01]  /*abe0*/  F2FP.SATFINITE.E5M2.F32.PACK_AB_MERGE_C R39, R40, R39, RZ ;  /* 0x000000272827723e */ /* 0x000fe200048060ff */
[C---:B------:R-:W-:Y:S01]  /*abf0*/  FFMA R57, R81.reuse, R82, R57 ;  /* 0x0000005251397223 */ /* 0x040fe20000000039 */
[----:B------:R-:W-:Y:S01]  /*ac00*/  F2FP.SATFINITE.E5M2.F32.PACK_AB_MERGE_C R43, R44, R43, RZ ;  /* 0x0000002b2c2b723e */ /* 0x000fe200048060ff */
[C---:B------:R-:W-:Y:S01]  /*ac10*/  FFMA R58, R81.reuse, R83, R58 ;  /* 0x00000053513a7223 */ /* 0x040fe2000000003a */
[C---:B------:R-:W-:Y:S01]  /*ac20*/  FFMA R59, R81.reuse, R84, R59 ;  /* 0x00000054513b7223 */ /* 0x040fe2000000003b */
[----:B------:R-:W-:Y:S01]  /*ac30*/  F2FP.SATFINITE.E5M2.F32.PACK_AB_MERGE_C R33, R34, R33, R35 ;  /* 0x000000212221723e */ /* 0x000fe20004806023 */
        /* <DEDUP_REMOVED lines=11> */
[----:B------:R-:W-:Y:S05]  /*acf0*/  F2FP.SATFINITE.E5M2.F32.PACK_AB_MERGE_C R51, R58, R57, R59 ;  /* 0x000000393a33723e */ /* 0x000fea000480603b */
        /* <DEDUP_REMOVED lines=18> */
.L_x_123:
[----:B------:R-:W-:Y:S05]  /*ae20*/  BSYNC.RECONVERGENT B0 ;  /* 0x0000000000007941 */ /* 0x000fea0003800200 */
.L_x_122:
[----:B------:R-:W-:Y:S01]  /*ae30*/  BAR.SYNC.DEFER_BLOCKING 0x1, 0x80 ;  /* 0x0042000000007b1d */ /* 0x000fe20000010000 */
[----:B------:R-:W-:Y:S01]  /*ae40*/  ISETP.NE.AND P2, PT, R190, RZ, PT ;  /* 0x000000ffbe00720c */ /* 0x000fe20003f45270 */
[----:B------:R-:W-:Y:S01]  /*ae50*/  IMAD.IADD R20, R75, 0x1, R147 ;  /* 0x000000014b147824 */ /* 0x000fe200078e0293 */
[----:B------:R-:W-:Y:S01]  /*ae60*/  ISETP.NE.AND P0, PT, R191, 0x2, PT ;  /* 0x00000002bf00780c */ /* 0x000fe20003f05270 */
[----:B------:R-:W-:Y:S01]  /*ae70*/  IMAD.IADD R21, R77, 0x1, R170 ;  /* 0x000000014d157824 */ /* 0x000fe200078e02aa */
[----:B------:R-:W-:Y:S02]  /*ae80*/  ISETP.NE.AND P1, PT, R76, 0x2, PT ;  /* 0x000000024c00780c */ /* 0x000fe40003f25270 */
[----:B------:R-:W-:Y:S02]  /*ae90*/  SEL R3, RZ, 0x1, P0 ;  /* 0x00000001ff037807 */ /* 0x000fe40000000000 */
[----:B------:R-:W-:Y:S02]  /*aea0*/  SEL R0, RZ, 0x1, P1 ;  /* 0x00000001ff007807 */ /* 0x000fe40000800000 */
[----:B------:R-:W-:Y:S02]  /*aeb0*/  LOP3.LUT R182, R182, R3, RZ, 0x3c, !PT ;  /* 0x00000003b6b67212 */ /* 0x000fe400078e3cff */
[----:B------:R-:W-:Y:S02]  /*aec0*/  LOP3.LUT R183, R183, R0, RZ, 0x3c, !PT ;  /* 0x00000000b7b77212 */ /* 0x000fe400078e3cff */
[----:B------:R-:W-:Y:S02]  /*aed0*/  @P2 R2UR UR36, R179 ;  /* 0x00000000b32422ca */ /* 0x000fe400000e0000 */
[----:B------:R-:W-:Y:S02]  /*aee0*/  SEL R191, R191, RZ, P0 ;  /* 0x000000ffbfbf7207 */ /* 0x000fe40000000000 */
[----:B------:R-:W-:Y:S01]  /*aef0*/  SEL R76, R76, RZ, P1 ;  /* 0x000000ff4c4c7207 */ /* 0x000fe20000800000 */
[----:B------:R-:W-:Y:S10]  /*af00*/  @P2 BRA `(.L_x_124) ;  /* 0xffffff9800d82947 */ /* 0x000ff4000383ffff */
[----:B------:R-:W-:Y:S05]  /*af10*/  EXIT ;  /* 0x000000000000794d */ /* 0x000fea0003800000 */
.L_x_19:
[----:B--2---:R2:W1:Y:S02]  /*af20*/  SYNCS.PHASECHK.TRANS64.TRYWAIT P0, [R3+URZ+0xd0], R2 ;  /* 0x0000d002030075a7 */ /* 0x00446400080011ff */
[----:B-1----:R-:W-:Y:S05]  /*af30*/  @!P0 NANOSLEEP.SYNCS 0x989680 ;  /* 0x009896800000895d */ /* 0x002fea0003900000 */
[----:B------:R-:W1:Y:S02]  /*af40*/  @!P0 SYNCS.PHASECHK.TRANS64 P0, [R3+URZ+0xd0], R2 ;  /* 0x0000d002030085a7 */ /* 0x000e6400080010ff */
[----:B-1----:R-:W-:Y:S05]  /*af50*/  @!P0 BRA `(.L_x_19) ;  /* 0xfffffffc00f08947 */ /* 0x002fea000383ffff */
[----:B------:R-:W-:Y:S05]  /*af60*/  BRA `(.L_x_125) ;  /* 0xffffff6400847947 */ /* 0x000fea000383ffff */
.L_x_22:
[----:B-1----:R-:W-:-:S07]  /*af70*/  MOV R2, UR33 ;  /* 0x0000002100027c02 */ /* 0x002fce0008000f00 */
.L_x_126:
[----:B-1----:R1:W2:Y:S02]  /*af80*/  SYNCS.PHASECHK.TRANS64.TRYWAIT P0, [R2+URZ+0x18], R5 ;  /* 0x00001805020075a7 */ /* 0x0022a400080011ff */
[----:B--2---:R-:W-:Y:S05]  /*af90*/  @!P0 NANOSLEEP.SYNCS 0x989680 ;  /* 0x009896800000895d */ /* 0x004fea0003900000 */
[----:B------:R-:W2:Y:S02]  /*afa0*/  @!P0 SYNCS.PHASECHK.TRANS64 P0, [R2+URZ+0x18], R5 ;  /* 0x00001805020085a7 */ /* 0x000ea400080010ff */
[----:B--2---:R-:W-:Y:S05]  /*afb0*/  @!P0 BRA `(.L_x_126) ;  /* 0xfffffffc00f08947 */ /* 0x004fea000383ffff */
[----:B------:R-:W-:Y:S05]  /*afc0*/  BRA `(.L_x_21) ;  /* 0xffffff6400d47947 */ /* 0x000fea000383ffff */
.L_x_28:
[----:B-1----:R-:W-:-:S07]  /*afd0*/  MOV R2, UR17 ;  /* 0x0000001100027c02 */ /* 0x002fce0008000f00 */
.L_x_127:
[----:B-1----:R1:W2:Y:S02]  /*afe0*/  SYNCS.PHASECHK.TRANS64.TRYWAIT P0, [R2+URZ+0x18], R5 ;  /* 0x00001805020075a7 */ /* 0x0022a400080011ff */
[----:B--2---:R-:W-:Y:S05]  /*aff0*/  @!P0 NANOSLEEP.SYNCS 0x989680 ;  /* 0x009896800000895d */ /* 0x004fea0003900000 */
[----:B------:R-:W2:Y:S02]  /*b000*/  @!P0 SYNCS.PHASECHK.TRANS64 P0, [R2+URZ+0x18], R5 ;  /* 0x00001805020085a7 */ /* 0x000ea400080010ff */
[----:B--2---:R-:W-:Y:S05]  /*b010*/  @!P0 BRA `(.L_x_127) ;  /* 0xfffffffc00f08947 */ /* 0x004fea000383ffff */
[----:B------:R-:W-:Y:S05]  /*b020*/  BRA `(.L_x_27) ;  /* 0xffffff68007c7947 */ /* 0x000fea000383ffff */
.L_x_32:
[----:B-1----:R1:W2:Y:S02]  /*b030*/  SYNCS.PHASECHK.TRANS64.TRYWAIT P0, [R2+URZ+0x80], R3 ;  /* 0x00008003020075a7 */ /* 0x0022a400080011ff */
[----:B--2---:R-:W-:Y:S05]  /*b040*/  @!P0 NANOSLEEP.SYNCS 0x989680 ;  /* 0x009896800000895d */ /* 0x004fea0003900000 */
[----:B------:R-:W2:Y:S02]  /*b050*/  @!P0 SYNCS.PHASECHK.TRANS64 P0, [R2+URZ+0x80], R3 ;  /* 0x00008003020085a7 */ /* 0x000ea400080010ff */
[----:B--2---:R-:W-:Y:S05]  /*b060*/  @!P0 BRA `(.L_x_32) ;  /* 0xfffffffc00f08947 */ /* 0x004fea000383ffff */
[----:B------:R-:W-:Y:S05]  /*b070*/  BRA `(.L_x_128) ;  /* 0xffffff6c000c7947 */ /* 0x000fea000383ffff */
.L_x_36:
[----:B----4-:R-:W-:-:S07]  /*b080*/  MOV R0, UR5 ;  /* 0x0000000500007c02 */ /* 0x010fce0008000f00 */
.L_x_129:
[----:B-1----:R1:W2:Y:S02]  /*b090*/  SYNCS.PHASECHK.TRANS64.TRYWAIT P0, [R0+URZ], R3 ;  /* 0x00000003000075a7 */ /* 0x0022a400080011ff */
[----:B--2---:R-:W-:Y:S05]  /*b0a0*/  @!P0 NANOSLEEP.SYNCS 0x989680 ;  /* 0x009896800000895d */ /* 0x004fea0003900000 */
[----:B------:R-:W2:Y:S02]  /*b0b0*/  @!P0 SYNCS.PHASECHK.TRANS64 P0, [R0+URZ], R3 ;  /* 0x00000003000085a7 */ /* 0x000ea400080010ff */
[----:B--2---:R-:W-:Y:S05]  /*b0c0*/  @!P0 BRA `(.L_x_129) ;  /* 0xfffffffc00f08947 */ /* 0x004fea000383ffff */
[----:B------:R-:W-:Y:S05]  /*b0d0*/  BRA `(.L_x_130) ;  /* 0xffffff70007c7947 */ /* 0x000fea000383ffff */
.L_x_37:
[----:B----4-:R-:W-:-:S07]  /*b0e0*/  MOV R0, UR5 ;  /* 0x0000000500007c02 */ /* 0x010fce0008000f00 */
.L_x_131:
[----:B-1----:R1:W2:Y:S02]  /*b0f0*/  SYNCS.PHASECHK.TRANS64.TRYWAIT P0, [R0+URZ], R3 ;  /* 0x00000003000075a7 */ /* 0x0022a400080011ff */
[----:B--2---:R-:W-:Y:S05]  /*b100*/  @!P0 NANOSLEEP.SYNCS 0x989680 ;  /* 0x009896800000895d */ /* 0x004fea0003900000 */
[----:B------:R-:W2:Y:S02]  /*b110*/  @!P0 SYNCS.PHASECHK.TRANS64 P0, [R0+URZ], R3 ;  /* 0x00000003000085a7 */ /* 0x000ea400080010ff */
[----:B--2---:R-:W-:Y:S05]  /*b120*/  @!P0 BRA `(.L_x_131) ;  /* 0xfffffffc00f08947 */ /* 0x004fea000383ffff */
[----:B------:R-:W-:Y:S05]  /*b130*/  BRA `(.L_x_132) ;  /* 0xffffff7000887947 */ /* 0x000fea000383ffff */
.L_x_40:
[----:B-1----:R1:W2:Y:S02]  /*b140*/  SYNCS.PHASECHK.TRANS64.TRYWAIT P0, [R0+URZ+0xc0], R5 ;  /* 0x0000c005000075a7 */ /* 0x0022a400080011ff */
[----:B--2---:R-:W-:Y:S05]  /*b150*/  @!P0 NANOSLEEP.SYNCS 0x989680 ;  /* 0x009896800000895d */ /* 0x004fea0003900000 */
[----:B------:R-:W2:Y:S02]  /*b160*/  @!P0 SYNCS.PHASECHK.TRANS64 P0, [R0+URZ+0xc0], R5 ;  /* 0x0000c005000085a7 */ /* 0x000ea400080010ff */
[----:B--2---:R-:W-:Y:S05]  /*b170*/  @!P0 BRA `(.L_x_40) ;  /* 0xfffffffc00f08947 */ /* 0x004fea000383ffff */
[----:B------:R-:W-:Y:S05]  /*b180*/  BRA `(.L_x_133) ;  /* 0xffffff7000e47947 */ /* 0x000fea000383ffff */
.L_x_41:
[----:B------:R-:W-:-:S07]  /*b190*/  MOV R0, UR5 ;  /* 0x0000000500007c02 */ /* 0x000fce0008000f00 */
.L_x_134:
[----:B-1----:R1:W2:Y:S02]  /*b1a0*/  SYNCS.PHASECHK.TRANS64.TRYWAIT P0, [R0+URZ+0x90], R5 ;  /* 0x00009005000075a7 */ /* 0x0022a400080011ff */
[----:B--2---:R-:W-:Y:S05]  /*b1b0*/  @!P0 NANOSLEEP.SYNCS 0x989680 ;  /* 0x009896800000895d */ /* 0x004fea0003900000 */
[----:B------:R-:W2:Y:S02]  /*b1c0*/  @!P0 SYNCS.PHASECHK.TRANS64 P0, [R0+URZ+0x90], R5 ;  /* 0x00009005000085a7 */ /* 0x000ea400080010ff */
[----:B--2---:R-:W-:Y:S05]  /*b1d0*/  @!P0 BRA `(.L_x_134) ;  /* 0xfffffffc00f08947 */ /* 0x004fea000383ffff */
[----:B------:R-:W-:Y:S05]  /*b1e0*/  BRA `(.L_x_135) ;  /* 0xffffff7000f47947 */ /* 0x000fea000383ffff */
.L_x_42:
[----:B-1----:R1:W2:Y:S02]  /*b1f0*/  SYNCS.PHASECHK.TRANS64.TRYWAIT P1, [R0+URZ+0x80], R5 ;  /* 0x00008005000075a7 */ /* 0x0022a400080211ff */
[----:B--2---:R-:W-:Y:S05]  /*b200*/  @!P1 NANOSLEEP.SYNCS 0x989680 ;  /* 0x009896800000995d */ /* 0x004fea0003900000 */
[----:B------:R-:W2:Y:S02]  /*b210*/  @!P1 SYNCS.PHASECHK.TRANS64 P1, [R0+URZ+0x80], R5 ;  /* 0x00008005000095a7 */ /* 0x000ea400080210ff */
[----:B--2---:R-:W-:Y:S05]  /*b220*/  @!P1 BRA `(.L_x_42) ;  /* 0xfffffffc00f09947 */ /* 0x004fea000383ffff */
[----:B------:R-:W-:Y:S05]  /*b230*/  BRA `(.L_x_136) ;  /* 0xffffff7400247947 */ /* 0x000fea000383ffff */
.L_x_45:
[----:B------:R-:W-:-:S07]  /*b240*/  MOV R0, UR5 ;  /* 0x0000000500007c02 */ /* 0x000fce0008000f00 */
.L_x_137:
[----:B-1----:R1:W2:Y:S02]  /*b250*/  SYNCS.PHASECHK.TRANS64.TRYWAIT P0, [R0+URZ+0x90], R3 ;  /* 0x00009003000075a7 */ /* 0x0022a400080011ff */
[----:B--2---:R-:W-:Y:S05]  /*b260*/  @!P0 NANOSLEEP.SYNCS 0x989680 ;  /* 0x009896800000895d */ /* 0x004fea0003900000 */
[----:B------:R-:W2:Y:S02]  /*b270*/  @!P0 SYNCS.PHASECHK.TRANS64 P0, [R0+URZ+0x90], R3 ;  /* 0x00009003000085a7 */ /* 0x000ea400080010ff */
[----:B--2---:R-:W-:Y:S05]  /*b280*/  @!P0 BRA `(.L_x_137) ;  /* 0xfffffffc00f08947 */ /* 0x004fea000383ffff */
[----:B------:R-:W-:Y:S05]  /*b290*/  BRA `(.L_x_44) ;  /* 0xffffff7400787947 */ /* 0x000fea000383ffff */
.L_x_52:
[----:B-1----:R1:W2:Y:S02]  /*b2a0*/  SYNCS.PHASECHK.TRANS64.TRYWAIT P1, [R0+URZ+0x80], R5 ;  /* 0x00008005000075a7 */ /* 0x0022a400080211ff */
[----:B--2---:R-:W-:Y:S05]  /*b2b0*/  @!P1 NANOSLEEP.SYNCS 0x989680 ;  /* 0x009896800000995d */ /* 0x004fea0003900000 */
[----:B------:R-:W2:Y:S02]  /*b2c0*/  @!P1 SYNCS.PHASECHK.TRANS64 P1, [R0+URZ+0x80], R5 ;  /* 0x00008005000095a7 */ /* 0x000ea400080210ff */
[----:B--2---:R-:W-:Y:S05]  /*b2d0*/  @!P1 BRA `(.L_x_52) ;  /* 0xfffffffc00f09947 */ /* 0x004fea000383ffff */
[----:B------:R-:W-:Y:S05]  /*b2e0*/  BRA `(.L_x_138) ;  /* 0xffffff7800e87947 */ /* 0x000fea000383ffff */
.L_x_53:
[----:B------:R-:W-:-:S07]  /*b2f0*/  MOV R3, UR7 ;  /* 0x0000000700037c02 */ /* 0x000fce0008000f00 */
.L_x_139:
[----:B-1----:R1:W2:Y:S02]  /*b300*/  SYNCS.PHASECHK.TRANS64.TRYWAIT P0, [R3+URZ+0xb0], R0 ;  /* 0x0000b000030075a7 */ /* 0x0022a400080011ff */
[----:B--2---:R-:W-:Y:S05]  /*b310*/  @!P0 NANOSLEEP.SYNCS 0x989680 ;  /* 0x009896800000895d */ /* 0x004fea0003900000 */
[----:B------:R-:W2:Y:S02]  /*b320*/  @!P0 SYNCS.PHASECHK.TRANS64 P0, [R3+URZ+0xb0], R0 ;  /* 0x0000b000030085a7 */ /* 0x000ea400080010ff */
[----:B--2---:R-:W-:Y:S05]  /*b330*/  @!P0 BRA `(.L_x_139) ;  /* 0xfffffffc00f08947 */ /* 0x004fea000383ffff */
[----:B------:R-:W-:Y:S05]  /*b340*/  BRA `(.L_x_140) ;  /* 0xffffff7c00207947 */ /* 0x000fea000383ffff */
.L_x_56:
[----:B------:R-:W-:Y:S07]  /*b350*/  MOV R0, UR6 ;  /* 0x0000000600007c02 */ /* 0x000fee0008000f00 */
.L_x_141:
[----:B-1----:R1:W2:Y:S02]  /*b360*/  SYNCS.PHASECHK.TRANS64.TRYWAIT P0, [R0+URZ], R3 ;  /* 0x00000003000075a7 */ /* 0x0022a400080011ff */
[----:B--2---:R-:W-:Y:S05]  /*b370*/  @!P0 NANOSLEEP.SYNCS 0x989680 ;  /* 0x009896800000895d */ /* 0x004fea0003900000 */
[----:B------:R-:W2:Y:S02]  /*b380*/  @!P0 SYNCS.PHASECHK.TRANS64 P0, [R0+URZ], R3 ;  /* 0x00000003000085a7 */ /* 0x000ea400080010ff */
[----:B--2---:R-:W-:Y:S05]  /*b390*/  @!P0 BRA `(.L_x_141) ;  /* 0xfffffffc00f08947 */ /* 0x004fea000383ffff */
[----:B------:R-:W-:Y:S05]  /*b3a0*/  BRA `(.L_x_55) ;  /* 0xffffff7c003c7947 */ /* 0x000fea000383ffff */
.L_x_59:
[----:B------:R-:W-:-:S07]  /*b3b0*/  MOV R0, UR6 ;  /* 0x0000000600007c02 */ /* 0x000fce0008000f00 */
.L_x_142:
[----:B--2---:R2:W4:Y:S02]  /*b3c0*/  SYNCS.PHASECHK.TRANS64.TRYWAIT P0, [R0+URZ], R3 ;  /* 0x00000003000075a7 */ /* 0x00452400080011ff */
[----:B----4-:R-:W-:Y:S05]  /*b3d0*/  @!P0 NANOSLEEP.SYNCS 0x989680 ;  /* 0x009896800000895d */ /* 0x010fea0003900000 */
[----:B------:R-:W4:Y:S02]  /*b3e0*/  @!P0 SYNCS.PHASECHK.TRANS64 P0, [R0+URZ], R3 ;  /* 0x00000003000085a7 */ /* 0x000f2400080010ff */
[----:B----4-:R-:W-:Y:S05]  /*b3f0*/  @!P0 BRA `(.L_x_142) ;  /* 0xfffffffc00f08947 */ /* 0x010fea000383ffff */
[----:B------:R-:W-:Y:S05]  /*b400*/  BRA `(.L_x_143) ;  /* 0xffffff8000187947 */ /* 0x000fea000383ffff */
.L_x_60:
[----:B------:R-:W-:-:S07]  /*b410*/  MOV R0, UR7 ;  /* 0x0000000700007c02 */ /* 0x000fce0008000f00 */
.L_x_144:
[----:B-1----:R1:W2:Y:S02]  /*b420*/  SYNCS.PHASECHK.TRANS64.TRYWAIT P0, [R0+URZ], R3 ;  /* 0x00000003000075a7 */ /* 0x0022a400080011ff */
[----:B--2---:R-:W-:Y:S05]  /*b430*/  @!P0 NANOSLEEP.SYNCS 0x989680 ;  /* 0x009896800000895d */ /* 0x004fea0003900000 */
[----:B------:R-:W2:Y:S02]  /*b440*/  @!P0 SYNCS.PHASECHK.TRANS64 P0, [R0+URZ], R3 ;  /* 0x00000003000085a7 */ /* 0x000ea400080010ff */
[----:B--2---:R-:W-:Y:S05]  /*b450*/  @!P0 BRA `(.L_x_144) ;  /* 0xfffffffc00f08947 */ /* 0x004fea000383ffff */
[----:B------:R-:W-:Y:S05]  /*b460*/  BRA `(.L_x_145) ;  /* 0xffffff8000247947 */ /* 0x000fea000383ffff */
.L_x_65:
[----:B--2---:R2:W3:Y:S02]  /*b470*/  SYNCS.PHASECHK.TRANS64.TRYWAIT P0, [R0+URZ+0x80], R3 ;  /* 0x00008003000075a7 */ /* 0x0044e400080011ff */
[----:B---3--:R-:W-:Y:S05]  /*b480*/  @!P0 NANOSLEEP.SYNCS 0x989680 ;  /* 0x009896800000895d */ /* 0x008fea0003900000 */
[----:B------:R-:W3:Y:S02]  /*b490*/  @!P0 SYNCS.PHASECHK.TRANS64 P0, [R0+URZ+0x80], R3 ;  /* 0x00008003000085a7 */ /* 0x000ee400080010ff */
[----:B---3--:R-:W-:Y:S05]  /*b4a0*/  @!P0 BRA `(.L_x_65) ;  /* 0xfffffffc00f08947 */ /* 0x008fea000383ffff */
[----:B------:R-:W-:Y:S05]  /*b4b0*/  BRA `(.L_x_146) ;  /* 0xffffff8400307947 */ /* 0x000fea000383ffff */
.L_x_68:
[----:B------:R-:W-:Y:S07]  /*b4c0*/  MOV R0, UR7 ;  /* 0x0000000700007c02 */ /* 0x000fee0008000f00 */
.L_x_147:
[----:B--2---:R2:W3:Y:S02]  /*b4d0*/  SYNCS.PHASECHK.TRANS64.TRYWAIT P0, [R0+URZ+0x78], R3 ;  /* 0x00007803000075a7 */ /* 0x0044e400080011ff */
[----:B---3--:R-:W-:Y:S05]  /*b4e0*/  @!P0 NANOSLEEP.SYNCS 0x989680 ;  /* 0x009896800000895d */ /* 0x008fea0003900000 */
[----:B------:R-:W3:Y:S02]  /*b4f0*/  @!P0 SYNCS.PHASECHK.TRANS64 P0, [R0+URZ+0x78], R3 ;  /* 0x00007803000085a7 */ /* 0x000ee400080010ff */
[----:B---3--:R-:W-:Y:S05]  /*b500*/  @!P0 BRA `(.L_x_147) ;  /* 0xfffffffc00f08947 */ /* 0x008fea000383ffff */
[----:B------:R-:W-:Y:S05]  /*b510*/  BRA `(.L_x_67) ;  /* 0xffffff8800107947 */ /* 0x000fea000383ffff */
.L_x_71:
[----:B------:R-:W-:Y:S07]  /*b520*/  MOV R3, UR7 ;  /* 0x0000000700037c02 */ /* 0x000fee0008000f00 */
.L_x_148:
[----:B-1----:R1:W2:Y:S02]  /*b530*/  SYNCS.PHASECHK.TRANS64.TRYWAIT P0, [R3+URZ+0x50], R12 ;  /* 0x0000500c030075a7 */ /* 0x0022a400080011ff */
[----:B--2---:R-:W-:Y:S05]  /*b540*/  @!P0 NANOSLEEP.SYNCS 0x989680 ;  /* 0x009896800000895d */ /* 0x004fea0003900000 */
[----:B------:R-:W2:Y:S02]  /*b550*/  @!P0 SYNCS.PHASECHK.TRANS64 P0, [R3+URZ+0x50], R12 ;  /* 0x0000500c030085a7 */ /* 0x000ea400080010ff */
[----:B--2---:R-:W-:Y:S05]  /*b560*/  @!P0 BRA `(.L_x_148) ;  /* 0xfffffffc00f08947 */ /* 0x004fea000383ffff */
[----:B------:R-:W-:Y:S05]  /*b570*/  BRA `(.L_x_149) ;  /* 0xffffff8800887947 */ /* 0x000fea000383ffff */
.L_x_72:
[----:B-1----:R-:W-:Y:S07]  /*b580*/  MOV R3, UR7 ;  /* 0x0000000700037c02 */ /* 0x002fee0008000f00 */
.L_x_150:
[----:B-1----:R1:W2:Y:S02]  /*b590*/  SYNCS.PHASECHK.TRANS64.TRYWAIT P0, [R3+URZ+0x58], R12 ;  /* 0x0000580c030075a7 */ /* 0x0022a400080011ff */
[----:B--2---:R-:W-:Y:S05]  /*b5a0*/  @!P0 NANOSLEEP.SYNCS 0x989680 ;  /* 0x009896800000895d */ /* 0x004fea0003900000 */
[----:B------:R-:W2:Y:S02]  /*b5b0*/  @!P0 SYNCS.PHASECHK.TRANS64 P0, [R3+URZ+0x58], R12 ;  /* 0x0000580c030085a7 */ /* 0x000ea400080010ff */
[----:B--2---:R-:W-:Y:S05]  /*b5c0*/  @!P0 BRA `(.L_x_150) ;  /* 0xfffffffc00f08947 */ /* 0x004fea000383ffff */
[----:B------:R-:W-:Y:S05]  /*b5d0*/  BRA `(.L_x_151) ;  /* 0xffffff8800c47947 */ /* 0x000fea000383ffff */
.L_x_73:
[----:B-1----:R-:W-:Y:S07]  /*b5e0*/  MOV R3, UR7 ;  /* 0x0000000700037c02 */ /* 0x002fee0008000f00 */
.L_x_152:
[----:B-1----:R1:W2:Y:S02]  /*b5f0*/  SYNCS.PHASECHK.TRANS64.TRYWAIT P0, [R3+URZ+0x60], R12 ;  /* 0x0000600c030075a7 */ /* 0x0022a400080011ff */
[----:B--2---:R-:W-:Y:S05]  /*b600*/  @!P0 NANOSLEEP.SYNCS 0x989680 ;  /* 0x009896800000895d */ /* 0x004fea0003900000 */
[----:B------:R-:W2:Y:S02]  /*b610*/  @!P0 SYNCS.PHASECHK.TRANS64 P0, [R3+URZ+0x60], R12 ;  /* 0x0000600c030085a7 */ /* 0x000ea400080010ff */
[----:B--2---:R-:W-:Y:S05]  /*b620*/  @!P0 BRA `(.L_x_152) ;  /* 0xfffffffc00f08947 */ /* 0x004fea000383ffff */
[----:B------:R-:W-:Y:S05]  /*b630*/  BRA `(.L_x_153) ;  /* 0xffffff8c000c7947 */ /* 0x000fea000383ffff */
.L_x_74:
[----:B------:R-:W-:Y:S07]  /*b640*/  MOV R3, UR7 ;  /* 0x0000000700037c02 */ /* 0x000fee0008000f00 */
.L_x_154:
[----:B-1----:R1:W2:Y:S02]  /*b650*/  SYNCS.PHASECHK.TRANS64.TRYWAIT P0, [R3+URZ+0x68], R12 ;  /* 0x0000680c030075a7 */ /* 0x0022a400080011ff */
[----:B--2---:R-:W-:Y:S05]  /*b660*/  @!P0 NANOSLEEP.SYNCS 0x989680 ;  /* 0x009896800000895d */ /* 0x004fea0003900000 */
[----:B------:R-:W2:Y:S02]  /*b670*/  @!P0 SYNCS.PHASECHK.TRANS64 P0, [R3+URZ+0x68], R12 ;  /* 0x0000680c030085a7 */ /* 0x000ea400080010ff */
[----:B--2---:R-:W-:Y:S05]  /*b680*/  @!P0 BRA `(.L_x_154) ;  /* 0xfffffffc00f08947 */ /* 0x004fea000383ffff */
[----:B------:R-:W-:Y:S05]  /*b690*/  BRA `(.L_x_155) ;  /* 0xffffff8c00947947 */ /* 0x000fea000383ffff */
.L_x_76:
[----:B------:R-:W-:-:S07]  /*b6a0*/  MOV R0, UR7 ;  /* 0x0000000700007c02 */ /* 0x000fce0008000f00 */
.L_x_156:
[----:B-1----:R1:W3:Y:S02]  /*b6b0*/  SYNCS.PHASECHK.TRANS64.TRYWAIT P0, [R0+URZ+0x50], R3 ;  /* 0x00005003000075a7 */ /* 0x0022e400080011ff */
[----:B---3--:R-:W-:Y:S05]  /*b6c0*/  @!P0 NANOSLEEP.SYNCS 0x989680 ;  /* 0x009896800000895d */ /* 0x008fea0003900000 */
[----:B------:R-:W3:Y:S02]  /*b6d0*/  @!P0 SYNCS.PHASECHK.TRANS64 P0, [R0+URZ+0x50], R3 ;  /* 0x00005003000085a7 */ /* 0x000ee400080010ff */
[----:B---3--:R-:W-:Y:S05]  /*b6e0*/  @!P0 BRA `(.L_x_156) ;  /* 0xfffffffc00f08947 */ /* 0x008fea000383ffff */
[----:B------:R-:W-:Y:S05]  /*b6f0*/  BRA `(.L_x_157) ;  /* 0xffffff9000047947 */ /* 0x000fea000383ffff */
.L_x_77:
[----:B-1----:R-:W-:-:S07]  /*b700*/  MOV R0, UR7 ;  /* 0x0000000700007c02 */ /* 0x002fce0008000f00 */
.L_x_158:
[----:B-1----:R1:W3:Y:S02]  /*b710*/  SYNCS.PHASECHK.TRANS64.TRYWAIT P0, [R0+URZ+0x58], R3 ;  /* 0x00005803000075a7 */ /* 0x0022e400080011ff */
[----:B---3--:R-:W-:Y:S05]  /*b720*/  @!P0 NANOSLEEP.SYNCS 0x989680 ;  /* 0x009896800000895d */ /* 0x008fea0003900000 */
[----:B------:R-:W3:Y:S02]  /*b730*/  @!P0 SYNCS.PHASECHK.TRANS64 P0, [R0+URZ+0x58], R3 ;  /* 0x00005803000085a7 */ /* 0x000ee400080010ff */
[----:B---3--:R-:W-:Y:S05]  /*b740*/  @!P0 BRA `(.L_x_158) ;  /* 0xfffffffc00f08947 */ /* 0x008fea000383ffff */
[----:B------:R-:W-:Y:S05]  /*b750*/  BRA `(.L_x_159) ;  /* 0xffffff8c00f47947 */ /* 0x000fea000383ffff */
.L_x_78:
[----:B-1----:R-:W-:-:S07]  /*b760*/  MOV R0, UR7 ;  /* 0x0000000700007c02 */ /* 0x002fce0008000f00 */
.L_x_160:
[----:B-1----:R1:W3:Y:S02]  /*b770*/  SYNCS.PHASECHK.TRANS64.TRYWAIT P0, [R0+URZ+0x60], R3 ;  /* 0x00006003000075a7 */ /* 0x0022e400080011ff */
[----:B---3--:R-:W-:Y:S05]  /*b780*/  @!P0 NANOSLEEP.SYNCS 0x989680 ;  /* 0x009896800000895d */ /* 0x008fea0003900000 */
[----:B------:R-:W3:Y:S02]  /*b790*/  @!P0 SYNCS.PHASECHK.TRANS64 P0, [R0+URZ+0x60], R3 ;  /* 0x00006003000085a7 */ /* 0x000ee400080010ff */
[----:B---3--:R-:W-:Y:S05]  /*b7a0*/  @!P0 BRA `(.L_x_160) ;  /* 0xfffffffc00f08947 */ /* 0x008fea000383ffff */
[----:B------:R-:W-:Y:S05]  /*b7b0*/  BRA `(.L_x_161) ;  /* 0xffffff8c00e47947 */ /* 0x000fea000383ffff */
.L_x_80:
[----:B--2---:R2:W4:Y:S02]  /*b7c0*/  SYNCS.PHASECHK.TRANS64.TRYWAIT P0, [R0+URZ+0x80], R3 ;  /* 0x00008003000075a7 */ /* 0x00452400080011ff */
[----:B----4-:R-:W-:Y:S05]  /*b7d0*/  @!P0 NANOSLEEP.SYNCS 0x989680 ;  /* 0x009896800000895d */ /* 0x010fea0003900000 */
[----:B------:R-:W4:Y:S02]  /*b7e0*/  @!P0 SYNCS.PHASECHK.TRANS64 P0, [R0+URZ+0x80], R3 ;  /* 0x00008003000085a7 */ /* 0x000f2400080010ff */
[----:B----4-:R-:W-:Y:S05]  /*b7f0*/  @!P0 BRA `(.L_x_80) ;  /* 0xfffffffc00f08947 */ /* 0x010fea000383ffff */
[----:B------:R-:W-:Y:S05]  /*b800*/  BRA `(.L_x_162) ;  /* 0xffffff9000ac7947 */ /* 0x000fea000383ffff */
.L_x_91:
[----:B-1----:R1:W3:Y:S02]  /*b810*/  SYNCS.PHASECHK.TRANS64.TRYWAIT P1, [R3+URZ+0x30], R0 ;  /* 0x00003000030075a7 */ /* 0x0022e400080211ff */
[----:B---3--:R-:W-:Y:S05]  /*b820*/  @!P1 NANOSLEEP.SYNCS 0x989680 ;  /* 0x009896800000995d */ /* 0x008fea0003900000 */
[----:B------:R-:W3:Y:S02]  /*b830*/  @!P1 SYNCS.PHASECHK.TRANS64 P1, [R3+URZ+0x30], R0 ;  /* 0x00003000030095a7 */ /* 0x000ee400080210ff */
[----:B---3--:R-:W-:Y:S05]  /*b840*/  @!P1 BRA `(.L_x_91) ;  /* 0xfffffffc00f09947 */ /* 0x008fea000383ffff */
[----:B------:R-:W-:Y:S05]  /*b850*/  BRA `(.L_x_90) ;  /* 0xffffff9c00d07947 */ /* 0x000fea000383ffff */
.L_x_93:
[----:B-1----:R1:W4:Y:S02]  /*b860*/  SYNCS.PHASECHK.TRANS64.TRYWAIT P0, [R193+URZ+0xa0], R2 ;  /* 0x0000a002c10075a7 */ /* 0x00232400080011ff */
[----:B----4-:R-:W-:Y:S05]  /*b870*/  @!P0 NANOSLEEP.SYNCS 0x989680 ;  /* 0x009896800000895d */ /* 0x010fea0003900000 */
[----:B------:R-:W4:Y:S02]  /*b880*/  @!P0 SYNCS.PHASECHK.TRANS64 P0, [R193+URZ+0xa0], R2 ;  /* 0x0000a002c10085a7 */ /* 0x000f2400080010ff */
[----:B----4-:R-:W-:Y:S05]  /*b890*/  @!P0 BRA `(.L_x_93) ;  /* 0xfffffffc00f08947 */ /* 0x010fea000383ffff */
[----:B------:R-:W-:Y:S05]  /*b8a0*/  BRA `(.L_x_92) ;  /* 0xffffffa0002c7947 */ /* 0x000fea000383ffff */
.L_x_102:
[----:B--2---:R2:W3:Y:S02]  /*b8b0*/  SYNCS.PHASECHK.TRANS64.TRYWAIT P0, [R204+URZ+0x30], R3 ;  /* 0x00003003cc0075a7 */ /* 0x0044e400080011ff */
[----:B---3--:R-:W-:Y:S05]  /*b8c0*/  @!P0 NANOSLEEP.SYNCS 0x989680 ;  /* 0x009896800000895d */ /* 0x008fea0003900000 */
[----:B------:R-:W3:Y:S02]  /*b8d0*/  @!P0 SYNCS.PHASECHK.TRANS64 P0, [R204+URZ+0x30], R3 ;  /* 0x00003003cc0085a7 */ /* 0x000ee400080010ff */
[----:B---3--:R-:W-:Y:S05]  /*b8e0*/  @!P0 BRA `(.L_x_102) ;  /* 0xfffffffc00f08947 */ /* 0x008fea000383ffff */
[----:B------:R-:W-:Y:S05]  /*b8f0*/  BRA `(.L_x_101) ;  /* 0xffffffb400387947 */ /* 0x000fea000383ffff */
.L_x_111:
[----:B--2---:R2:W3:Y:S02]  /*b900*/  SYNCS.PHASECHK.TRANS64.TRYWAIT P0, [R0+URZ+0x30], R5 ;  /* 0x00003005000075a7 */ /* 0x0044e400080011ff */
[----:B---3--:R-:W-:Y:S05]  /*b910*/  @!P0 NANOSLEEP.SYNCS 0x989680 ;  /* 0x009896800000895d */ /* 0x008fea0003900000 */
[----:B------:R-:W3:Y:S02]  /*b920*/  @!P0 SYNCS.PHASECHK.TRANS64 P0, [R0+URZ+0x30], R5 ;  /* 0x00003005000085a7 */ /* 0x000ee400080010ff */
[----:B---3--:R-:W-:Y:S05]  /*b930*/  @!P0 BRA `(.L_x_111) ;  /* 0xfffffffc00f08947 */ /* 0x008fea000383ffff */
[----:B------:R-:W-:Y:S05]  /*b940*/  BRA `(.L_x_110) ;  /* 0xffffffc800907947 */ /* 0x000fea000383ffff */
.L_x_120:
[----:B--2---:R2:W3:Y:S02]  /*b950*/  SYNCS.PHASECHK.TRANS64.TRYWAIT P0, [R0+URZ+0x30], R3 ;  /* 0x00003003000075a7 */ /* 0x0044e400080011ff */
[----:B---3--:R-:W-:Y:S05]  /*b960*/  @!P0 NANOSLEEP.SYNCS 0x989680 ;  /* 0x009896800000895d */ /* 0x008fea0003900000 */
[----:B------:R-:W3:Y:S02]  /*b970*/  @!P0 SYNCS.PHASECHK.TRANS64 P0, [R0+URZ+0x30], R3 ;  /* 0x00003003000085a7 */ /* 0x000ee400080010ff */
[----:B---3--:R-:W-:Y:S05]  /*b980*/  @!P0 BRA `(.L_x_120) ;  /* 0xfffffffc00f08947 */ /* 0x008fea000383ffff */
[----:B------:R-:W-:Y:S05]  /*b990*/  BRA `(.L_x_119) ;  /* 0xffffffdc00f47947 */ /* 0x000fea000383ffff */
        .weak           $__internal_0_$__cuda_sm10x_tcgen05_guardrail_trap_col_being_dealloced_not_returned_by_alloc
        .type           $__internal_0_$__cuda_sm10x_tcgen05_guardrail_trap_col_being_dealloced_not_returned_by_alloc,@function
        .size           $__internal_0_$__cuda_sm10x_tcgen05_guardrail_trap_col_being_dealloced_not_returned_by_alloc,($__internal_1_$__cuda_sm10x_tcgen05_guardrail_trap_phase_invalid_during_alloc - $__internal_0_$__cuda_sm10x_tcgen05_guardrail_trap_col_being_dealloced_not_returned_by_alloc)
$__internal_0_$__cuda_sm10x_tcgen05_guardrail_trap_col_being_dealloced_not_returned_by_alloc:
[----:B------:R-:W-:Y:S05]  /*b9a0*/  BPT.TRAP 0x1 ;  /* 0x000000040000795c */ /* 0x000fea0000300000 */
[----:B------:R-:W-:-:S04]  /*b9b0*/  HFMA2 R3, -RZ, RZ, 0, 0 ;  /* 0x00000000ff037431 */ /* 0x000fc800000001ff */
[----:B------:R-:W-:Y:S05]  /*b9c0*/  RET.REL.NODEC R2 `(_ZN7cutlass13device_kernelINS_4gemm6kernel13GemmUniversalIN4cute5tupleIJiiiiEEENS1_10collective13CollectiveMmaINS1_35MainloopSm100TmaUmmaWarpSpecializedILi3ELi2ELi2ENS5_IJNS4_1CILi1EEESB_SB_EEEEENS5_IJNSA_ILi128EEENSA_ILi256EEESE_EEENS_12float_e5m2_tENS5_IJlSB_lEEESH_SI_NS4_8TiledMMAINS4_8MMA_AtomIJNS4_10MMA_TraitsINS4_19SM100_MMA_F8F6F4_SSEJSH_SH_fSE_SF_NS4_17integral_constantINS4_4UMMA5MajorELSP_0EEESQ_NSN_INSO_7ScaleInELSR_0EEESS_EEEEEENS4_6LayoutISC_NS5_IJNSA_ILi0EEESW_SW_EEEEENS5_IJNS4_10UnderscoreESZ_SZ_EEEEENS4_13SM90_TMA_LOADENS4_14ComposedLayoutINS4_7SwizzleILi3ELi4ELi3EEENS4_18smem_ptr_flag_bitsILi8EEENSV_INS5_IJNSA_ILi8EEESE_EEENS5_IJSE_SB_EEEEEEEvNS4_8identityES12_S1C_vS1D_EENS_8epilogue10collective18CollectiveEpilogueINS1F_23Sm100TmaWarpSpecializedILi4ELi2ELi64ELb0ELb0EEEJSG_NS5_IJNSV_ISE_SB_EENSV_INSA_ILi64EEESB_EEEEESH_SI_SH_SI_NS1F_6fusion15FusionCallbacksIS1J_NS1O_17LinearCombinationISH_fSH_fLNS_15FloatRoundStyleE2EEESG_S1N_JEEENS4_5SM1004TMEM4LOAD26SM100_TMEM_LOAD_32dp32b64xES12_NS13_INS14_ILi2ELi4ELi3EEES17_NSV_INS5_IJS18_S1L_EEENS5_IJS1L_SB_EEEEEEENS4_39AutoVectorizingCopyWithAssumedAlignmentILi128EEENS4_14SM90_TMA_STOREES22_S24_S24_EEEvvEEEEvNT_6ParamsE) ;  /* 0xffffff44028c7950 */ /* 0x000fea0003c3ffff */
        .weak           $__internal_1_$__cuda_sm10x_tcgen05_guardrail_trap_phase_invalid_during_alloc
        .type           $__internal_1_$__cuda_sm10x_tcgen05_guardrail_trap_phase_invalid_during_alloc,@function
        .size           $__internal_1_$__cuda_sm10x_tcgen05_guardrail_trap_phase_invalid_during_alloc,($__internal_2_$__cuda_sm10x_tcgen05_guardrail_trap_unallocated_columns_being_dealloced - $__internal_1_$__cuda_sm10x_tcgen05_guardrail_trap_phase_invalid_during_alloc)
$__internal_1_$__cuda_sm10x_tcgen05_guardrail_trap_phase_invalid_during_alloc:
[----:B------:R-:W-:Y:S05]  /*b9d0*/  BPT.TRAP 0x1 ;  /* 0x000000040000795c */ /* 0x000fea0000300000 */
[----:B------:R-:W-:-:S04]  /*b9e0*/  MOV R3, 0x0 ;  /* 0x0000000000037802 */ /* 0x000fc80000000f00 */
[----:B------:R-:W-:Y:S05]  /*b9f0*/  RET.REL.NODEC R2 `(_ZN7cutlass13device_kernelINS_4gemm6kernel13GemmUniversalIN4cute5tupleIJiiiiEEENS1_10collective13CollectiveMmaINS1_35MainloopSm100TmaUmmaWarpSpecializedILi3ELi2ELi2ENS5_IJNS4_1CILi1EEESB_SB_EEEEENS5_IJNSA_ILi128EEENSA_ILi256EEESE_EEENS_12float_e5m2_tENS5_IJlSB_lEEESH_SI_NS4_8TiledMMAINS4_8MMA_AtomIJNS4_10MMA_TraitsINS4_19SM100_MMA_F8F6F4_SSEJSH_SH_fSE_SF_NS4_17integral_constantINS4_4UMMA5MajorELSP_0EEESQ_NSN_INSO_7ScaleInELSR_0EEESS_EEEEEENS4_6LayoutISC_NS5_IJNSA_ILi0EEESW_SW_EEEEENS5_IJNS4_10UnderscoreESZ_SZ_EEEEENS4_13SM90_TMA_LOADENS4_14ComposedLayoutINS4_7SwizzleILi3ELi4ELi3EEENS4_18smem_ptr_flag_bitsILi8EEENSV_INS5_IJNSA_ILi8EEESE_EEENS5_IJSE_SB_EEEEEEEvNS4_8identityES12_S1C_vS1D_EENS_8epilogue10collective18CollectiveEpilogueINS1F_23Sm100TmaWarpSpecializedILi4ELi2ELi64ELb0ELb0EEEJSG_NS5_IJNSV_ISE_SB_EENSV_INSA_ILi64EEESB_EEEEESH_SI_SH_SI_NS1F_6fusion15FusionCallbacksIS1J_NS1O_17LinearCombinationISH_fSH_fLNS_15FloatRoundStyleE2EEESG_S1N_JEEENS4_5SM1004TMEM4LOAD26SM100_TMEM_LOAD_32dp32b64xES12_NS13_INS14_ILi2ELi4ELi3EEES17_NSV_INS5_IJS18_S1L_EEENS5_IJS1L_SB_EEEEEEENS4_39AutoVectorizingCopyWithAssumedAlignmentILi128EEENS4_14SM90_TMA_STOREES22_S24_S24_EEEvvEEEEvNT_6ParamsE) ;  /* 0xffffff4402807950 */ /* 0x000fea0003c3ffff */
        .weak           $__internal_2_$__cuda_sm10x_tcgen05_guardrail_trap_unallocated_columns_being_dealloced
        .type           $__internal_2_$__cuda_sm10x_tcgen05_guardrail_trap_unallocated_columns_being_dealloced,@function
        .size           $__internal_2_$__cuda_sm10x_tcgen05_guardrail_trap_unallocated_columns_being_dealloced,(.L_x_164 - $__internal_2_$__cuda_sm10x_tcgen05_guardrail_trap_unallocated_columns_being_dealloced)
$__internal_2_$__cuda_sm10x_tcgen05_guardrail_trap_unallocated_columns_being_dealloced:
[----:B------:R-:W-:Y:S05]  /*ba00*/  BPT.TRAP 0x1 ;  /* 0x000000040000795c */ /* 0x000fea0000300000 */
[----:B------:R-:W-:-:S04]  /*ba10*/  HFMA2 R3, -RZ, RZ, 0, 0 ;  /* 0x00000000ff037431 */ /* 0x000fc800000001ff */
[----:B------:R-:W-:Y:S05]  /*ba20*/  RET.REL.NODEC R2 `(_ZN7cutlass13device_kernelINS_4gemm6kernel13GemmUniversalIN4cute5tupleIJiiiiEEENS1_10collective13CollectiveMmaINS1_35MainloopSm100TmaUmmaWarpSpecializedILi3ELi2ELi2ENS5_IJNS4_1CILi1EEESB_SB_EEEEENS5_IJNSA_ILi128EEENSA_ILi256EEESE_EEENS_12float_e5m2_tENS5_IJlSB_lEEESH_SI_NS4_8TiledMMAINS4_8MMA_AtomIJNS4_10MMA_TraitsINS4_19SM100_MMA_F8F6F4_SSEJSH_SH_fSE_SF_NS4_17integral_constantINS4_4UMMA5MajorELSP_0EEESQ_NSN_INSO_7ScaleInELSR_0EEESS_EEEEEENS4_6LayoutISC_NS5_IJNSA_ILi0EEESW_SW_EEEEENS5_IJNS4_10UnderscoreESZ_SZ_EEEEENS4_13SM90_TMA_LOADENS4_14ComposedLayoutINS4_7SwizzleILi3ELi4ELi3EEENS4_18smem_ptr_flag_bitsILi8EEENSV_INS5_IJNSA_ILi8EEESE_EEENS5_IJSE_SB_EEEEEEEvNS4_8identityES12_S1C_vS1D_EENS_8epilogue10collective18CollectiveEpilogueINS1F_23Sm100TmaWarpSpecializedILi4ELi2ELi64ELb0ELb0EEEJSG_NS5_IJNSV_ISE_SB_EENSV_INSA_ILi64EEESB_EEEEESH_SI_SH_SI_NS1F_6fusion15FusionCallbacksIS1J_NS1O_17LinearCombinationISH_fSH_fLNS_15FloatRoundStyleE2EEESG_S1N_JEEENS4_5SM1004TMEM4LOAD26SM100_TMEM_LOAD_32dp32b64xES12_NS13_INS14_ILi2ELi4ELi3EEES17_NSV_INS5_IJS18_S1L_EEENS5_IJS1L_SB_EEEEEEENS4_39AutoVectorizingCopyWithAssumedAlignmentILi128EEENS4_14SM90_TMA_STOREES22_S24_S24_EEEvvEEEEvNT_6ParamsE) ;  /* 0xffffff4402747950 */ /* 0x000fea0003c3ffff */
.L_x_163:
[----:B------:R-:W-:-:S00]  /*ba30*/  BRA `(.L_x_163) ;  /* 0xfffffffc00fc7947 */ /* 0x000fc0000383ffff */
[----:B------:R-:W-:-:S00]  /*ba40*/  NOP ;  /* 0x0000000000007918 */ /* 0x000fc00000000000 */
        /* <DEDUP_REMOVED lines=11> */
.L_x_164:


//--------------------- .nv.global.init           --------------------------
	.section	.nv.global.init,"aw",@progbits
.nv.global.init:
	.type		$str$27,@object
	.size		$str$27,($str$28 - $str$27)
$str$27:
        /*0000*/ 	.byte	0x28, 0x61, 0x64, 0x64, 0x72, 0x65, 0x73, 0x73, 0x20, 0x26, 0x20, 0x6d, 0x61, 0x73, 0x6b, 0x29
        /*0010*/ 	.byte	0x20, 0x3d, 0x3d, 0x20, 0x30, 0x00
	.type		$str$28,@object
	.size		$str$28,($str$26 - $str$28)
$str$28:
        /*0016*/ 	.byte	0x2f, 0x74, 0x6d, 0x70, 0x2f, 0x63, 0x75, 0x74, 0x6c, 0x61, 0x73, 0x73, 0x5f, 0x73, 0x77, 0x65
        /*0026*/ 	.byte	0x65, 0x70, 0x5f, 0x73, 0x72, 0x63, 0x2f, 0x69, 0x6e, 0x63, 0x6c, 0x75, 0x64, 0x65, 0x2f, 0x63
        /*0036*/ 	.byte	0x75, 0x74, 0x65, 0x2f, 0x70, 0x6f, 0x69, 0x6e, 0x74, 0x65, 0x72, 0x5f, 0x66, 0x6c, 0x61, 0x67
        /*0046*/ 	.byte	0x67, 0x65, 0x64, 0x2e, 0x68, 0x70, 0x70, 0x00
	.type		$str$26,@object
	.size		$str$26,($str$25 - $str$26)
$str$26:
        /*004e*/ 	.byte	0x2f, 0x74, 0x6d, 0x70, 0x2f, 0x63, 0x75, 0x74, 0x6c, 0x61, 0x73, 0x73, 0x5f, 0x73, 0x77, 0x65
        /*005e*/ 	.byte	0x65, 0x70, 0x5f, 0x73, 0x72, 0x63, 0x2f, 0x69, 0x6e, 0x63, 0x6c, 0x75, 0x64, 0x65, 0x2f, 0x63
        /*006e*/ 	.byte	0x75, 0x74, 0x65, 0x2f, 0x61, 0x74, 0x6f, 0x6d, 0x2f, 0x63, 0x6f, 0x70, 0x79, 0x5f, 0x74, 0x72
        /*007e*/ 	.byte	0x61, 0x69, 0x74, 0x73, 0x5f, 0x73, 0x6d, 0x31, 0x30, 0x30, 0x2e, 0x68, 0x70, 0x70, 0x00
	.type		$str$25,@object
	.size		$str$25,(__unnamed_1 - $str$25)
$str$25:
        /*008d*/ 	.byte	0x28, 0x28, 0x75, 0x69, 0x6e, 0x74, 0x33, 0x32, 0x5f, 0x74, 0x28, 0x74, 0x68, 0x72, 0x65, 0x61
        /*009d*/ 	.byte	0x64, 0x49, 0x64, 0x78, 0x2e, 0x78, 0x29, 0x20, 0x2f, 0x20, 0x33, 0x32, 0x29, 0x20, 0x25, 0x20
        /*00ad*/ 	.byte	0x34, 0x29, 0x20, 0x3d, 0x3d, 0x20, 0x28, 0x28, 0x28, 0x74, 0x6d, 0x65, 0x6d, 0x5f, 0x61, 0x64
        /*00bd*/ 	.byte	0x64, 0x72, 0x20, 0x3e, 0x3e, 0x20, 0x31, 0x36, 0x29, 0x20, 0x2f, 0x20, 0x33, 0x32, 0x29, 0x20
        /*00cd*/ 	.byte	0x25, 0x20, 0x34, 0x29, 0x00
	.type		__unnamed_1,@object
	.size		__unnamed_1,(__unnamed_2 - __unnamed_1)
__unnamed_1:
        /*00d2*/ 	.byte	0x61, 0x75, 0x74, 0x6f, 0x20, 0x63, 0x75, 0x74, 0x65, 0x3a, 0x3a, 0x61, 0x73, 0x5f, 0x70, 0x6f
        /* <DEDUP_REMOVED lines=24> */
        /*0262*/ 	.byte	0x43, 0x3c, 0x38, 0x31, 0x39, 0x32, 0x3e, 0x3e, 0x3e, 0x3e, 0x5d, 0x00
	.type		__unnamed_2,@object
	.size		__unnamed_2,(__unnamed_3 - __unnamed_2)
__unnamed_2:
        /* <DEDUP_REMOVED lines=26> */
	.type		__unnamed_3,@object
	.size		__unnamed_3,(.L_3 - __unnamed_3)
__unnamed_3:
        /* <DEDUP_REMOVED lines=42> */
        /*06aa*/ 	.byte	0x3e, 0x3e, 0x3e, 0x3e, 0x5d, 0x00
.L_3:


//--------------------- .nv.shared._ZN7cutlass13device_kernelINS_4gemm6kernel13GemmUniversalIN4cute5tupleIJiiiiEEENS1_10collective13CollectiveMmaINS1_35MainloopSm100TmaUmmaWarpSpecializedILi3ELi2ELi2ENS5_IJNS4_1CILi1EEESB_SB_EEEEENS5_IJNSA_ILi128EEENSA_ILi256EEESE_EEENS_12float_e5m2_tENS5_IJlSB_lEEESH_SI_NS4_8TiledMMAINS4_8MMA_AtomIJNS4_10MMA_TraitsINS4_19SM100_MMA_F8F6F4_SSEJSH_SH_fSE_SF_NS4_17integral_constantINS4_4UMMA5MajorELSP_0EEESQ_NSN_INSO_7ScaleInELSR_0EEESS_EEEEEENS4_6LayoutISC_NS5_IJNSA_ILi0EEESW_SW_EEEEENS5_IJNS4_10UnderscoreESZ_SZ_EEEEENS4_13SM90_TMA_LOADENS4_14ComposedLayoutINS4_7SwizzleILi3ELi4ELi3EEENS4_18smem_ptr_flag_bitsILi8EEENSV_INS5_IJNSA_ILi8EEESE_EEENS5_IJSE_SB_EEEEEEEvNS4_8identityES12_S1C_vS1D_EENS_8epilogue10collective18CollectiveEpilogueINS1F_23Sm100TmaWarpSpecializedILi4ELi2ELi64ELb0ELb0EEEJSG_NS5_IJNSV_ISE_SB_EENSV_INSA_ILi64EEESB_EEEEESH_SI_SH_SI_NS1F_6fusion15FusionCallbacksIS1J_NS1O_17LinearCombinationISH_fSH_fLNS_15FloatRoundStyleE2EEESG_S1N_JEEENS4_5SM1004TMEM4LOAD26SM100_TMEM_LOAD_32dp32b64xES12_NS13_INS14_ILi2ELi4ELi3EEES17_NSV_INS5_IJS18_S1L_EEENS5_IJS1L_SB_EEEEEEENS4_39AutoVectorizingCopyWithAssumedAlignmentILi128EEENS4_14SM90_TMA_STOREES22_S24_S24_EEEvvEEEEvNT_6ParamsE --------------------------
	.section	.nv.shared._ZN7cutlass13device_kernelINS_4gemm6kernel13GemmUniversalIN4cute5tupleIJiiiiEEENS1_10collective13CollectiveMmaINS1_35MainloopSm100TmaUmmaWarpSpecializedILi3ELi2ELi2ENS5_IJNS4_1CILi1EEESB_SB_EEEEENS5_IJNSA_ILi128EEENSA_ILi256EEESE_EEENS_12float_e5m2_tENS5_IJlSB_lEEESH_SI_NS4_8TiledMMAINS4_8MMA_AtomIJNS4_10MMA_TraitsINS4_19SM100_MMA_F8F6F4_SSEJSH_SH_fSE_SF_NS4_17integral_constantINS4_4UMMA5MajorELSP_0EEESQ_NSN_INSO_7ScaleInELSR_0EEESS_EEEEEENS4_6LayoutISC_NS5_IJNSA_ILi0EEESW_SW_EEEEENS5_IJNS4_10UnderscoreESZ_SZ_EEEEENS4_13SM90_TMA_LOADENS4_14ComposedLayoutINS4_7SwizzleILi3ELi4ELi3EEENS4_18smem_ptr_flag_bitsILi8EEENSV_INS5_IJNSA_ILi8EEESE_EEENS5_IJSE_SB_EEEEEEEvNS4_8identityES12_S1C_vS1D_EENS_8epilogue10collective18CollectiveEpilogueINS1F_23Sm100TmaWarpSpecializedILi4ELi2ELi64ELb0ELb0EEEJSG_NS5_IJNSV_ISE_SB_EENSV_INSA_ILi64EEESB_EEEEESH_SI_SH_SI_NS1F_6fusion15FusionCallbacksIS1J_NS1O_17LinearCombinationISH_fSH_fLNS_15FloatRoundStyleE2EEESG_S1N_JEEENS4_5SM1004TMEM4LOAD26SM100_TMEM_LOAD_32dp32b64xES12_NS13_INS14_ILi2ELi4ELi3EEES17_NSV_INS5_IJS18_S1L_EEENS5_IJS1L_SB_EEEEEEENS4_39AutoVectorizingCopyWithAssumedAlignmentILi128EEENS4_14SM90_TMA_STOREES22_S24_S24_EEEvvEEEEvNT_6ParamsE,"aw",@nobits
	.sectionflags	@""
	.align	16
	.zero		1024


//--------------------- .nv.shared.reserved.0     --------------------------
	.section	.nv.shared.reserved.0,"aw",@nobits
	.weak		__nv_reservedSMEM_offset_0_alias
	.size		__nv_reservedSMEM_offset_0_alias, 0, 64
	.other		__nv_reservedSMEM_offset_0_alias,@"STO_CUDA_RESERVED_SHARED STV_DEFAULT"
__nv_reservedSMEM_offset_0_alias:
	.zero		0
.nv.shared.reserved.0:
	.zero		64
	.weak		__nv_reservedSMEM_tcgen05_partition
	.type		__nv_reservedSMEM_tcgen05_partition,@object
	.size		__nv_reservedSMEM_tcgen05_partition,(.L_0 - __nv_reservedSMEM_tcgen05_partition)
__nv_reservedSMEM_tcgen05_partition:
	.zero		32
.L_0:


//--------------------- .nv.global                --------------------------
	.section	.nv.global,"aw",@nobits
.nv.global:
	.type		_ZN39_INTERNAL_772d08e6_4_k_cu_1d9d2476_81794cute1_E,@object
	.size		_ZN39_INTERNAL_772d08e6_4_k_cu_1d9d2476_81794cute1_E,(_ZN39_INTERNAL_772d08e6_4_k_cu_1d9d2476_81794cuda3std3__45__cpo6cbeginE - _ZN39_INTERNAL_772d08e6_4_k_cu_1d9d2476_81794cute1_E)
_ZN39_INTERNAL_772d08e6_4_k_cu_1d9d2476_81794cute1_E:
	.zero		1
	.type		_ZN39_INTERNAL_772d08e6_4_k_cu_1d9d2476_81794cuda3std3__45__cpo6cbeginE,@object
	.size		_ZN39_INTERNAL_772d08e6_4_k_cu_1d9d2476_81794cuda3std3__45__cpo6cbeginE,(_ZN39_INTERNAL_772d08e6_4_k_cu_1d9d2476_81794cuda3std3__48in_placeE - _ZN39_INTERNAL_772d08e6_4_k_cu_1d9d2476_81794cuda3std3__45__cpo6cbeginE)
_ZN39_INTERNAL_772d08e6_4_k_cu_1d9d2476_81794cuda3std3__45__cpo6cbeginE:
	.zero		1
	.type		_ZN39_INTERNAL_772d08e6_4_k_cu_1d9d2476_81794cuda3std3__48in_placeE,@object
	.size		_ZN39_INTERNAL_772d08e6_4_k_cu_1d9d2476_81794cuda3std3__48in_placeE,(_ZN39_INTERNAL_772d08e6_4_k_cu_1d9d2476_81794cuda3std6ranges3__45__cpo9iter_moveE - _ZN39_INTERNAL_772d08e6_4_k_cu_1d9d2476_81794cuda3std3__48in_placeE)
_ZN39_INTERNAL_772d08e6_4_k_cu_1d9d2476_81794cuda3std3__48in_placeE:
	.zero		1
	.type		_ZN39_INTERNAL_772d08e6_4_k_cu_1d9d2476_81794cuda3std6ranges3__45__cpo9iter_moveE,@object
	.size		_ZN39_INTERNAL_772d08e6_4_k_cu_1d9d2476_81794cuda3std6ranges3__45__cpo9iter_moveE,(_ZN39_INTERNAL_772d08e6_4_k_cu_1d9d2476_81794cuda3std3__45__cpo5beginE - _ZN39_INTERNAL_772d08e6_4_k_cu_1d9d2476_81794cuda3std6ranges3__45__cpo9iter_moveE)
_ZN39_INTERNAL_772d08e6_4_k_cu_1d9d2476_81794cuda3std6ranges3__45__cpo9iter_moveE:
	.zero		1
	.type		_ZN39_INTERNAL_772d08e6_4_k_cu_1d9d2476_81794cuda3std3__45__cpo5beginE,@object
	.size		_ZN39_INTERNAL_772d08e6_4_k_cu_1d9d2476_81794cuda3std3__45__cpo5beginE,(_ZN39_INTERNAL_772d08e6_4_k_cu_1d9d2476_81794cuda3std3__441_GLOBAL__N__772d08e6_4_k_cu_1d9d2476_81796ignoreE - _ZN39_INTERNAL_772d08e6_4_k_cu_1d9d2476_81794cuda3std3__45__cpo5beginE)
_ZN39_INTERNAL_772d08e6_4_k_cu_1d9d2476_81794cuda3std3__45__cpo5beginE:
	.zero		1
	.type		_ZN39_INTERNAL_772d08e6_4_k_cu_1d9d2476_81794cuda3std3__441_GLOBAL__N__772d08e6_4_k_cu_1d9d2476_81796ignoreE,@object
	.size		_ZN39_INTERNAL_772d08e6_4_k_cu_1d9d2476_81794cuda3std3__441_GLOBAL__N__772d08e6_4_k_cu_1d9d2476_81796ignoreE,(_ZN39_INTERNAL_772d08e6_4_k_cu_1d9d2476_81794cute7productE - _ZN39_INTERNAL_772d08e6_4_k_cu_1d9d2476_81794cuda3std3__441_GLOBAL__N__772d08e6_4_k_cu_1d9d2476_81796ignoreE)
_ZN39_INTERNAL_772d08e6_4_k_cu_1d9d2476_81794cuda3std3__441_GLOBAL__N__772d08e6_4_k_cu_1d9d2476_81796ignoreE:
	.zero		1
	.type		_ZN39_INTERNAL_772d08e6_4_k_cu_1d9d2476_81794cute7productE,@object
	.size		_ZN39_INTERNAL_772d08e6_4_k_cu_1d9d2476_81794cute7productE,(_ZN39_INTERNAL_772d08e6_4_k_cu_1d9d2476_81794cuda3std3__45__cpo3endE - _ZN39_INTERNAL_772d08e6_4_k_cu_1d9d2476_81794cute7productE)
_ZN39_INTERNAL_772d08e6_4_k_cu_1d9d2476_81794cute7productE:
	.zero		1
	.type		_ZN39_INTERNAL_772d08e6_4_k_cu_1d9d2476_81794cuda3std3__45__cpo3endE,@object
	.size		_ZN39_INTERNAL_772d08e6_4_k_cu_1d9d2476_81794cuda3std3__45__cpo3endE,(_ZN39_INTERNAL_772d08e6_4_k_cu_1d9d2476_81794cuda3std3__419piecewise_constructE - _ZN39_INTERNAL_772d08e6_4_k_cu_1d9d2476_81794cuda3std3__45__cpo3endE)
_ZN39_INTERNAL_772d08e6_4_k_cu_1d9d2476_81794cuda3std3__45__cpo3endE:
	.zero		1
	.type		_ZN39_INTERNAL_772d08e6_4_k_cu_1d9d2476_81794cuda3std3__419piecewise_constructE,@object
	.size		_ZN39_INTERNAL_772d08e6_4_k_cu_1d9d2476_81794cuda3std3__419piecewise_constructE,(_ZN39_INTERNAL_772d08e6_4_k_cu_1d9d2476_81794cuda3std3__45__cpo4cendE - _ZN39_INTERNAL_772d08e6_4_k_cu_1d9d2476_81794cuda3std3__419piecewise_constructE)
_ZN39_INTERNAL_772d08e6_4_k_cu_1d9d2476_81794cuda3std3__419piecewise_constructE:
	.zero		1
	.type		_ZN39_INTERNAL_772d08e6_4_k_cu_1d9d2476_81794cuda3std3__45__cpo4cendE,@object
	.size		_ZN39_INTERNAL_772d08e6_4_k_cu_1d9d2476_81794cuda3std3__45__cpo4cendE,(_ZN39_INTERNAL_772d08e6_4_k_cu_1d9d2476_81794cuda3std6ranges3__45__cpo4swapE - _ZN39_INTERNAL_772d08e6_4_k_cu_1d9d2476_81794cuda3std3__45__cpo4cendE)
_ZN39_INTERNAL_772d08e6_4_k_cu_1d9d2476_81794cuda3std3__45__cpo4cendE:
	.zero		1
	.type		_ZN39_INTERNAL_772d08e6_4_k_cu_1d9d2476_81794cuda3std6ranges3__45__cpo4swapE,@object
	.size		_ZN39_INTERNAL_772d08e6_4_k_cu_1d9d2476_81794cuda3std6ranges3__45__cpo4swapE,(.L_11 - _ZN39_INTERNAL_772d08e6_4_k_cu_1d9d2476_81794cuda3std6ranges3__45__cpo4swapE)
_ZN39_INTERNAL_772d08e6_4_k_cu_1d9d2476_81794cuda3std6ranges3__45__cpo4swapE:
	.zero		1
.L_11:


//--------------------- .nv.constant0._ZN7cutlass13device_kernelINS_4gemm6kernel13GemmUniversalIN4cute5tupleIJiiiiEEENS1_10collective13CollectiveMmaINS1_35MainloopSm100TmaUmmaWarpSpecializedILi3ELi2ELi2ENS5_IJNS4_1CILi1EEESB_SB_EEEEENS5_IJNSA_ILi128EEENSA_ILi256EEESE_EEENS_12float_e5m2_tENS5_IJlSB_lEEESH_SI_NS4_8TiledMMAINS4_8MMA_AtomIJNS4_10MMA_TraitsINS4_19SM100_MMA_F8F6F4_SSEJSH_SH_fSE_SF_NS4_17integral_constantINS4_4UMMA5MajorELSP_0EEESQ_NSN_INSO_7ScaleInELSR_0EEESS_EEEEEENS4_6LayoutISC_NS5_IJNSA_ILi0EEESW_SW_EEEEENS5_IJNS4_10UnderscoreESZ_SZ_EEEEENS4_13SM90_TMA_LOADENS4_14ComposedLayoutINS4_7SwizzleILi3ELi4ELi3EEENS4_18smem_ptr_flag_bitsILi8EEENSV_INS5_IJNSA_ILi8EEESE_EEENS5_IJSE_SB_EEEEEEEvNS4_8identityES12_S1C_vS1D_EENS_8epilogue10collective18CollectiveEpilogueINS1F_23Sm100TmaWarpSpecializedILi4ELi2ELi64ELb0ELb0EEEJSG_NS5_IJNSV_ISE_SB_EENSV_INSA_ILi64EEESB_EEEEESH_SI_SH_SI_NS1F_6fusion15FusionCallbacksIS1J_NS1O_17LinearCombinationISH_fSH_fLNS_15FloatRoundStyleE2EEESG_S1N_JEEENS4_5SM1004TMEM4LOAD26SM100_TMEM_LOAD_32dp32b64xES12_NS13_INS14_ILi2ELi4ELi3EEES17_NSV_INS5_IJS18_S1L_EEENS5_IJS1L_SB_EEEEEEENS4_39AutoVectorizingCopyWithAssumedAlignmentILi128EEENS4_14SM90_TMA_STOREES22_S24_S24_EEEvvEEEEvNT_6ParamsE --------------------------
	.section	.nv.constant0._ZN7cutlass13device_kernelINS_4gemm6kernel13GemmUniversalIN4cute5tupleIJiiiiEEENS1_10collective13CollectiveMmaINS1_35MainloopSm100TmaUmmaWarpSpecializedILi3ELi2ELi2ENS5_IJNS4_1CILi1EEESB_SB_EEEEENS5_IJNSA_ILi128EEENSA_ILi256EEESE_EEENS_12float_e5m2_tENS5_IJlSB_lEEESH_SI_NS4_8TiledMMAINS4_8MMA_AtomIJNS4_10MMA_TraitsINS4_19SM100_MMA_F8F6F4_SSEJSH_SH_fSE_SF_NS4_17integral_constantINS4_4UMMA5MajorELSP_0EEESQ_NSN_INSO_7ScaleInELSR_0EEESS_EEEEEENS4_6LayoutISC_NS5_IJNSA_ILi0EEESW_SW_EEEEENS5_IJNS4_10UnderscoreESZ_SZ_EEEEENS4_13SM90_TMA_LOADENS4_14ComposedLayoutINS4_7SwizzleILi3ELi4ELi3EEENS4_18smem_ptr_flag_bitsILi8EEENSV_INS5_IJNSA_ILi8EEESE_EEENS5_IJSE_SB_EEEEEEEvNS4_8identityES12_S1C_vS1D_EENS_8epilogue10collective18CollectiveEpilogueINS1F_23Sm100TmaWarpSpecializedILi4ELi2ELi64ELb0ELb0EEEJSG_NS5_IJNSV_ISE_SB_EENSV_INSA_ILi64EEESB_EEEEESH_SI_SH_SI_NS1F_6fusion15FusionCallbacksIS1J_NS1O_17LinearCombinationISH_fSH_fLNS_15FloatRoundStyleE2EEESG_S1N_JEEENS4_5SM1004TMEM4LOAD26SM100_TMEM_LOAD_32dp32b64xES12_NS13_INS14_ILi2ELi4ELi3EEES17_NSV_INS5_IJS18_S1L_EEENS5_IJS1L_SB_EEEEEEENS4_39AutoVectorizingCopyWithAssumedAlignmentILi128EEENS4_14SM90_TMA_STOREES22_S24_S24_EEEvvEEEEvNT_6ParamsE,"a",@progbits
	.sectionflags	@""
	.align	4
.nv.constant0._ZN7cutlass13device_kernelINS_4gemm6kernel13GemmUniversalIN4cute5tupleIJiiiiEEENS1_10collective13CollectiveMmaINS1_35MainloopSm100TmaUmmaWarpSpecializedILi3ELi2ELi2ENS5_IJNS4_1CILi1EEESB_SB_EEEEENS5_IJNSA_ILi128EEENSA_ILi256EEESE_EEENS_12float_e5m2_tENS5_IJlSB_lEEESH_SI_NS4_8TiledMMAINS4_8MMA_AtomIJNS4_10MMA_TraitsINS4_19SM100_MMA_F8F6F4_SSEJSH_SH_fSE_SF_NS4_17integral_constantINS4_4UMMA5MajorELSP_0EEESQ_NSN_INSO_7ScaleInELSR_0EEESS_EEEEEENS4_6LayoutISC_NS5_IJNSA_ILi0EEESW_SW_EEEEENS5_IJNS4_10UnderscoreESZ_SZ_EEEEENS4_13SM90_TMA_LOADENS4_14ComposedLayoutINS4_7SwizzleILi3ELi4ELi3EEENS4_18smem_ptr_flag_bitsILi8EEENSV_INS5_IJNSA_ILi8EEESE_EEENS5_IJSE_SB_EEEEEEEvNS4_8identityES12_S1C_vS1D_EENS_8epilogue10collective18CollectiveEpilogueINS1F_23Sm100TmaWarpSpecializedILi4ELi2ELi64ELb0ELb0EEEJSG_NS5_IJNSV_ISE_SB_EENSV_INSA_ILi64EEESB_EEEEESH_SI_SH_SI_NS1F_6fusion15FusionCallbacksIS1J_NS1O_17LinearCombinationISH_fSH_fLNS_15FloatRoundStyleE2EEESG_S1N_JEEENS4_5SM1004TMEM4LOAD26SM100_TMEM_LOAD_32dp32b64xES12_NS13_INS14_ILi2ELi4ELi3EEES17_NSV_INS5_IJS18_S1L_EEENS5_IJS1L_SB_EEEEEEENS4_39AutoVectorizingCopyWithAssumedAlignmentILi128EEENS4_14SM90_TMA_STOREES22_S24_S24_EEEvvEEEEvNT_6ParamsE:
	.zero		2944


//--------------------- SYMBOLS --------------------------

	.type		.nv.reservedSmem.offset0,@object
	.size		.nv.reservedSmem.offset0,0x4
	.type		.nv.reservedSmem.cap,@object
	.size		.nv.reservedSmem.cap,0x4
	.type		__assertfail,@function
